//
// Generated by NVIDIA NVVM Compiler
//
// Compiler Build ID: CL-36424714
// Cuda compilation tools, release 13.0, V13.0.88
// Based on NVVM 20.0.0
//

.version 9.0
.target sm_100
.address_size 64

	// .globl	_Z12test_defaultPdS_
// _ZZ12csr_precountPdPiS0_E5count has been demoted

.visible .entry _Z12test_defaultPdS_(
	.param .u64 .ptr .align 1 _Z12test_defaultPdS__param_0,
	.param .u64 .ptr .align 1 _Z12test_defaultPdS__param_1
)
{
	.reg .pred 	%p<13>;
	.reg .b32 	%r<47>;
	.reg .b64 	%rd<11>;
	.reg .b64 	%fd<66>;

	ld.param.u64 	%rd4, [_Z12test_defaultPdS__param_0];
	ld.param.u64 	%rd5, [_Z12test_defaultPdS__param_1];
	mov.u32 	%r19, %ntid.x;
	mov.u32 	%r20, %ctaid.x;
	mov.u32 	%r21, %tid.x;
	mad.lo.s32 	%r1, %r19, %r20, %r21;
	setp.gt.s32 	%p1, %r1, 15;
	@%p1 bra 	$L__BB0_22;
	cvta.to.global.u64 	%rd6, %rd4;
	and.b32  	%r2, %r1, 3;
	setp.eq.s32 	%p2, %r2, 0;
	and.b32  	%r3, %r1, -2147483645;
	mul.wide.s32 	%rd7, %r1, 8;
	add.s64 	%rd1, %rd6, %rd7;
	ld.global.f64 	%fd57, [%rd1];
	mov.b32 	%r38, 1;
	@%p2 bra 	$L__BB0_3;
	ld.global.f64 	%fd26, [%rd1+-8];
	add.f64 	%fd57, %fd57, %fd26;
	mov.b32 	%r38, 2;
$L__BB0_3:
	setp.eq.s32 	%p3, %r3, 3;
	@%p3 bra 	$L__BB0_5;
	ld.global.f64 	%fd27, [%rd1+8];
	add.f64 	%fd57, %fd57, %fd27;
	add.s32 	%r38, %r38, 1;
$L__BB0_5:
	setp.gt.s32 	%p4, %r1, 7;
	setp.eq.s32 	%p5, %r2, 0;
	selp.b64 	%rd8, -32, 32, %p4;
	add.s64 	%rd2, %rd1, %rd8;
	ld.global.f64 	%fd28, [%rd2];
	add.f64 	%fd29, %fd57, %fd28;
	add.s32 	%r25, %r38, 1;
	cvt.rn.f64.u32 	%fd30, %r25;
	div.rn.f64 	%fd31, %fd29, %fd30;
	cvta.to.global.u64 	%rd9, %rd5;
	add.s64 	%rd3, %rd9, %rd7;
	st.global.f64 	[%rd3], %fd31;
	ld.global.f64 	%fd59, [%rd1+128];
	mov.b32 	%r40, 1;
	@%p5 bra 	$L__BB0_7;
	ld.global.f64 	%fd32, [%rd1+120];
	add.f64 	%fd59, %fd59, %fd32;
	mov.b32 	%r40, 2;
$L__BB0_7:
	setp.eq.s32 	%p6, %r3, 3;
	@%p6 bra 	$L__BB0_9;
	ld.global.f64 	%fd33, [%rd1+136];
	add.f64 	%fd59, %fd59, %fd33;
	add.s32 	%r40, %r40, 1;
$L__BB0_9:
	setp.eq.s32 	%p7, %r2, 0;
	ld.global.f64 	%fd34, [%rd2+128];
	add.f64 	%fd35, %fd59, %fd34;
	add.s32 	%r28, %r40, 1;
	cvt.rn.f64.u32 	%fd36, %r28;
	div.rn.f64 	%fd37, %fd35, %fd36;
	st.global.f64 	[%rd3+128], %fd37;
	ld.global.f64 	%fd61, [%rd1+256];
	mov.b32 	%r42, 1;
	@%p7 bra 	$L__BB0_11;
	ld.global.f64 	%fd38, [%rd1+248];
	add.f64 	%fd61, %fd61, %fd38;
	mov.b32 	%r42, 2;
$L__BB0_11:
	setp.eq.s32 	%p8, %r3, 3;
	@%p8 bra 	$L__BB0_13;
	ld.global.f64 	%fd39, [%rd1+264];
	add.f64 	%fd61, %fd61, %fd39;
	add.s32 	%r42, %r42, 1;
$L__BB0_13:
	setp.eq.s32 	%p9, %r2, 0;
	ld.global.f64 	%fd40, [%rd2+256];
	add.f64 	%fd41, %fd61, %fd40;
	add.s32 	%r31, %r42, 1;
	cvt.rn.f64.u32 	%fd42, %r31;
	div.rn.f64 	%fd43, %fd41, %fd42;
	st.global.f64 	[%rd3+256], %fd43;
	ld.global.f64 	%fd63, [%rd1+384];
	mov.b32 	%r44, 1;
	@%p9 bra 	$L__BB0_15;
	ld.global.f64 	%fd44, [%rd1+376];
	add.f64 	%fd63, %fd63, %fd44;
	mov.b32 	%r44, 2;
$L__BB0_15:
	setp.eq.s32 	%p10, %r3, 3;
	@%p10 bra 	$L__BB0_17;
	ld.global.f64 	%fd45, [%rd1+392];
	add.f64 	%fd63, %fd63, %fd45;
	add.s32 	%r44, %r44, 1;
$L__BB0_17:
	setp.eq.s32 	%p11, %r2, 0;
	ld.global.f64 	%fd46, [%rd2+384];
	add.f64 	%fd47, %fd63, %fd46;
	add.s32 	%r34, %r44, 1;
	cvt.rn.f64.u32 	%fd48, %r34;
	div.rn.f64 	%fd49, %fd47, %fd48;
	st.global.f64 	[%rd3+384], %fd49;
	ld.global.f64 	%fd65, [%rd1+512];
	mov.b32 	%r46, 1;
	@%p11 bra 	$L__BB0_19;
	ld.global.f64 	%fd50, [%rd1+504];
	add.f64 	%fd65, %fd65, %fd50;
	mov.b32 	%r46, 2;
$L__BB0_19:
	setp.eq.s32 	%p12, %r3, 3;
	@%p12 bra 	$L__BB0_21;
	ld.global.f64 	%fd51, [%rd1+520];
	add.f64 	%fd65, %fd65, %fd51;
	add.s32 	%r46, %r46, 1;
$L__BB0_21:
	ld.global.f64 	%fd52, [%rd2+512];
	add.f64 	%fd53, %fd65, %fd52;
	add.s32 	%r36, %r46, 1;
	cvt.rn.f64.u32 	%fd54, %r36;
	div.rn.f64 	%fd55, %fd53, %fd54;
	st.global.f64 	[%rd3+512], %fd55;
$L__BB0_22:
	ret;

}
	// .globl	_Z12csr_precountPdPiS0_
.visible .entry _Z12csr_precountPdPiS0_(
	.param .u64 .ptr .align 1 _Z12csr_precountPdPiS0__param_0,
	.param .u64 .ptr .align 1 _Z12csr_precountPdPiS0__param_1,
	.param .u64 .ptr .align 1 _Z12csr_precountPdPiS0__param_2
)
{
	.local .align 4 .b8 	__local_depot1[20];
	.reg .b64 	%SP;
	.reg .b64 	%SPL;
	.reg .pred 	%p<35>;
	.reg .b32 	%r<107>;
	.reg .b64 	%rd<48>;
	// demoted variable
	.shared .align 4 .b8 _ZZ12csr_precountPdPiS0_E5count[1024];
	mov.u64 	%SPL, __local_depot1;
	ld.param.u64 	%rd7, [_Z12csr_precountPdPiS0__param_1];
	ld.param.u64 	%rd8, [_Z12csr_precountPdPiS0__param_2];
	cvta.to.global.u64 	%rd1, %rd7;
	cvta.to.global.u64 	%rd2, %rd8;
	add.u64 	%rd3, %SPL, 0;
	mov.u32 	%r1, %ntid.x;
	mov.u32 	%r38, %ctaid.x;
	mov.u32 	%r2, %tid.x;
	mad.lo.s32 	%r39, %r1, %r38, %r2;
	shl.b32 	%r3, %r39, 8;
	setp.gt.s32 	%p1, %r39, 0;
	@%p1 bra 	$L__BB1_38;
	min.s32 	%r4, %r3, -240;
	sub.s32 	%r40, %r4, %r3;
	add.s32 	%r41, %r40, 255;
	setp.lt.s32 	%p2, %r41, 0;
	shl.b32 	%r42, %r2, 2;
	mov.u32 	%r43, _ZZ12csr_precountPdPiS0_E5count;
	add.s32 	%r5, %r43, %r42;
	@%p2 bra 	$L__BB1_33;
	add.s32 	%r6, %r40, 256;
	add.s64 	%rd4, %rd1, 8;
	mov.b32 	%r98, 0;
$L__BB1_3:
	add.s32 	%r8, %r98, %r3;
	mul.wide.s32 	%rd10, %r8, 4;
	add.s64 	%rd5, %rd2, %rd10;
	ld.global.u32 	%r103, [%rd5];
	ld.global.u32 	%r10, [%rd5+4];
	setp.ge.s32 	%p3, %r103, %r10;
	@%p3 bra 	$L__BB1_11;
	sub.s32 	%r46, %r10, %r103;
	and.b32  	%r11, %r46, 3;
	setp.eq.s32 	%p4, %r11, 0;
	mov.u32 	%r99, %r103;
	@%p4 bra 	$L__BB1_8;
	mul.wide.s32 	%rd11, %r103, 4;
	add.s64 	%rd6, %rd1, %rd11;
	ld.global.u32 	%r47, [%rd6];
	mul.wide.s32 	%rd12, %r47, 4;
	add.s64 	%rd13, %rd3, %rd12;
	mov.b32 	%r48, 1;
	st.local.u32 	[%rd13], %r48;
	add.s32 	%r99, %r103, 1;
	setp.eq.s32 	%p5, %r11, 1;
	@%p5 bra 	$L__BB1_8;
	ld.global.u32 	%r49, [%rd6+4];
	mul.wide.s32 	%rd14, %r49, 4;
	add.s64 	%rd15, %rd3, %rd14;
	mov.b32 	%r50, 1;
	st.local.u32 	[%rd15], %r50;
	add.s32 	%r99, %r103, 2;
	setp.eq.s32 	%p6, %r11, 2;
	@%p6 bra 	$L__BB1_8;
	ld.global.u32 	%r51, [%rd6+8];
	mul.wide.s32 	%rd16, %r51, 4;
	add.s64 	%rd17, %rd3, %rd16;
	mov.b32 	%r52, 1;
	st.local.u32 	[%rd17], %r52;
	add.s32 	%r99, %r103, 3;
$L__BB1_8:
	sub.s32 	%r53, %r103, %r10;
	setp.gt.u32 	%p7, %r53, -4;
	@%p7 bra 	$L__BB1_11;
	sub.s32 	%r100, %r99, %r10;
$L__BB1_10:
	mul.wide.s32 	%rd18, %r99, 4;
	add.s64 	%rd19, %rd4, %rd18;
	ld.global.u32 	%r54, [%rd19+-8];
	mul.wide.s32 	%rd20, %r54, 4;
	add.s64 	%rd21, %rd3, %rd20;
	mov.b32 	%r55, 1;
	st.local.u32 	[%rd21], %r55;
	ld.global.u32 	%r56, [%rd19+-4];
	mul.wide.s32 	%rd22, %r56, 4;
	add.s64 	%rd23, %rd3, %rd22;
	st.local.u32 	[%rd23], %r55;
	ld.global.u32 	%r57, [%rd19];
	mul.wide.s32 	%rd24, %r57, 4;
	add.s64 	%rd25, %rd3, %rd24;
	st.local.u32 	[%rd25], %r55;
	ld.global.u32 	%r58, [%rd19+4];
	mul.wide.s32 	%rd26, %r58, 4;
	add.s64 	%rd27, %rd3, %rd26;
	st.local.u32 	[%rd27], %r55;
	add.s32 	%r99, %r99, 4;
	add.s32 	%r100, %r100, 4;
	setp.ne.s32 	%p8, %r100, 0;
	@%p8 bra 	$L__BB1_10;
$L__BB1_11:
	and.b32  	%r21, %r98, 3;
	or.b32  	%r59, %r21, %r3;
	setp.eq.s32 	%p9, %r59, 0;
	@%p9 bra 	$L__BB1_14;
	ld.global.u32 	%r102, [%rd5+-4];
	setp.ge.s32 	%p10, %r102, %r103;
	@%p10 bra 	$L__BB1_14;
$L__BB1_13:
	mul.wide.s32 	%rd28, %r102, 4;
	add.s64 	%rd29, %rd1, %rd28;
	ld.global.u32 	%r60, [%rd29];
	mul.wide.s32 	%rd30, %r60, 4;
	add.s64 	%rd31, %rd3, %rd30;
	ld.local.u32 	%r61, [%rd31];
	setp.eq.s32 	%p11, %r61, 1;
	selp.b32 	%r62, 1, -1, %p11;
	st.local.u32 	[%rd31], %r62;
	add.s32 	%r102, %r102, 1;
	setp.lt.s32 	%p12, %r102, %r103;
	@%p12 bra 	$L__BB1_13;
$L__BB1_14:
	setp.ge.s32 	%p13, %r103, %r10;
	add.s32 	%r63, %r3, %r21;
	setp.eq.s32 	%p14, %r63, 3;
	or.pred  	%p15, %p14, %p13;
	@%p15 bra 	$L__BB1_16;
$L__BB1_15:
	mul.wide.s32 	%rd32, %r103, 4;
	add.s64 	%rd33, %rd1, %rd32;
	ld.global.u32 	%r64, [%rd33];
	mul.wide.s32 	%rd34, %r64, 4;
	add.s64 	%rd35, %rd3, %rd34;
	ld.local.u32 	%r65, [%rd35];
	setp.eq.s32 	%p16, %r65, 1;
	selp.b32 	%r66, 1, -1, %p16;
	st.local.u32 	[%rd35], %r66;
	add.s32 	%r103, %r103, 1;
	setp.lt.s32 	%p17, %r103, %r10;
	@%p17 bra 	$L__BB1_15;
$L__BB1_16:
	setp.lt.s32 	%p18, %r8, 4;
	@%p18 bra 	$L__BB1_20;
	add.s32 	%r67, %r8, -4;
	mul.wide.u32 	%rd36, %r67, 4;
	add.s64 	%rd37, %rd2, %rd36;
	ld.global.u32 	%r104, [%rd37];
	add.s32 	%r68, %r8, -3;
	mul.wide.u32 	%rd38, %r68, 4;
	add.s64 	%rd39, %rd2, %rd38;
	ld.global.u32 	%r28, [%rd39];
	setp.ge.s32 	%p19, %r104, %r28;
	@%p19 bra 	$L__BB1_19;
$L__BB1_18:
	mul.wide.s32 	%rd40, %r104, 4;
	add.s64 	%rd41, %rd1, %rd40;
	ld.global.u32 	%r69, [%rd41];
	mul.wide.s32 	%rd42, %r69, 4;
	add.s64 	%rd43, %rd3, %rd42;
	ld.local.u32 	%r70, [%rd43];
	setp.eq.s32 	%p20, %r70, 1;
	selp.b32 	%r71, 1, -1, %p20;
	st.local.u32 	[%rd43], %r71;
	add.s32 	%r104, %r104, 1;
	setp.lt.s32 	%p21, %r104, %r28;
	@%p21 bra 	$L__BB1_18;
$L__BB1_19:
	setp.gt.s32 	%p22, %r8, 11;
	@%p22 bra 	$L__BB1_22;
$L__BB1_20:
	ld.global.u32 	%r105, [%rd5+16];
	ld.global.u32 	%r32, [%rd5+20];
	setp.ge.s32 	%p23, %r105, %r32;
	@%p23 bra 	$L__BB1_22;
$L__BB1_21:
	mul.wide.s32 	%rd44, %r105, 4;
	add.s64 	%rd45, %rd1, %rd44;
	ld.global.u32 	%r72, [%rd45];
	mul.wide.s32 	%rd46, %r72, 4;
	add.s64 	%rd47, %rd3, %rd46;
	ld.local.u32 	%r73, [%rd47];
	setp.eq.s32 	%p24, %r73, 1;
	selp.b32 	%r74, 1, -1, %p24;
	st.local.u32 	[%rd47], %r74;
	add.s32 	%r105, %r105, 1;
	setp.lt.s32 	%p25, %r105, %r32;
	@%p25 bra 	$L__BB1_21;
$L__BB1_22:
	ld.local.u32 	%r75, [%rd3];
	setp.ne.s32 	%p26, %r75, -1;
	@%p26 bra 	$L__BB1_24;
	ld.shared.u32 	%r76, [%r5];
	add.s32 	%r77, %r76, 1;
	st.shared.u32 	[%r5], %r77;
$L__BB1_24:
	ld.local.u32 	%r78, [%rd3+4];
	setp.ne.s32 	%p27, %r78, -1;
	@%p27 bra 	$L__BB1_26;
	ld.shared.u32 	%r79, [%r5];
	add.s32 	%r80, %r79, 1;
	st.shared.u32 	[%r5], %r80;
$L__BB1_26:
	ld.local.u32 	%r81, [%rd3+8];
	setp.ne.s32 	%p28, %r81, -1;
	@%p28 bra 	$L__BB1_28;
	ld.shared.u32 	%r82, [%r5];
	add.s32 	%r83, %r82, 1;
	st.shared.u32 	[%r5], %r83;
$L__BB1_28:
	ld.local.u32 	%r84, [%rd3+12];
	setp.ne.s32 	%p29, %r84, -1;
	@%p29 bra 	$L__BB1_30;
	ld.shared.u32 	%r85, [%r5];
	add.s32 	%r86, %r85, 1;
	st.shared.u32 	[%r5], %r86;
$L__BB1_30:
	ld.local.u32 	%r87, [%rd3+16];
	setp.ne.s32 	%p30, %r87, -1;
	@%p30 bra 	$L__BB1_32;
	ld.shared.u32 	%r88, [%r5];
	add.s32 	%r89, %r88, 1;
	st.shared.u32 	[%r5], %r89;
$L__BB1_32:
	add.s32 	%r98, %r98, 1;
	setp.ne.s32 	%p31, %r98, %r6;
	@%p31 bra 	$L__BB1_3;
$L__BB1_33:
	bar.sync 	0;
	setp.lt.u32 	%p32, %r1, 2;
	@%p32 bra 	$L__BB1_38;
	mov.b32 	%r106, 1;
$L__BB1_35:
	shl.b32 	%r37, %r106, 1;
	add.s32 	%r91, %r37, -1;
	and.b32  	%r92, %r91, %r2;
	setp.ne.s32 	%p33, %r92, 0;
	@%p33 bra 	$L__BB1_37;
	shl.b32 	%r93, %r106, 2;
	add.s32 	%r94, %r5, %r93;
	ld.shared.u32 	%r95, [%r94];
	ld.shared.u32 	%r96, [%r5];
	add.s32 	%r97, %r96, %r95;
	st.shared.u32 	[%r5], %r97;
$L__BB1_37:
	bar.sync 	0;
	setp.lt.u32 	%p34, %r37, %r1;
	mov.u32 	%r106, %r37;
	@%p34 bra 	$L__BB1_35;
$L__BB1_38:
	ret;

}
	// .globl	_Z8test_csrPdS_
.visible .entry _Z8test_csrPdS_(
	.param .u64 .ptr .align 1 _Z8test_csrPdS__param_0,
	.param .u64 .ptr .align 1 _Z8test_csrPdS__param_1
)
{
	.reg .pred 	%p<13>;
	.reg .b32 	%r<47>;
	.reg .b64 	%rd<11>;
	.reg .b64 	%fd<66>;

	ld.param.u64 	%rd4, [_Z8test_csrPdS__param_0];
	ld.param.u64 	%rd5, [_Z8test_csrPdS__param_1];
	mov.u32 	%r19, %ntid.x;
	mov.u32 	%r20, %ctaid.x;
	mov.u32 	%r21, %tid.x;
	mad.lo.s32 	%r1, %r19, %r20, %r21;
	setp.gt.s32 	%p1, %r1, 15;
	@%p1 bra 	$L__BB2_22;
	cvta.to.global.u64 	%rd6, %rd4;
	and.b32  	%r2, %r1, 3;
	setp.eq.s32 	%p2, %r2, 0;
	and.b32  	%r3, %r1, -2147483645;
	mul.wide.s32 	%rd7, %r1, 8;
	add.s64 	%rd1, %rd6, %rd7;
	ld.global.f64 	%fd57, [%rd1];
	mov.b32 	%r38, 1;
	@%p2 bra 	$L__BB2_3;
	ld.global.f64 	%fd26, [%rd1+-8];
	add.f64 	%fd57, %fd57, %fd26;
	mov.b32 	%r38, 2;
$L__BB2_3:
	setp.eq.s32 	%p3, %r3, 3;
	@%p3 bra 	$L__BB2_5;
	ld.global.f64 	%fd27, [%rd1+8];
	add.f64 	%fd57, %fd57, %fd27;
	add.s32 	%r38, %r38, 1;
$L__BB2_5:
	setp.gt.s32 	%p4, %r1, 7;
	setp.eq.s32 	%p5, %r2, 0;
	selp.b64 	%rd8, -32, 32, %p4;
	add.s64 	%rd2, %rd1, %rd8;
	ld.global.f64 	%fd28, [%rd2];
	add.f64 	%fd29, %fd57, %fd28;
	add.s32 	%r25, %r38, 1;
	cvt.rn.f64.u32 	%fd30, %r25;
	div.rn.f64 	%fd31, %fd29, %fd30;
	cvta.to.global.u64 	%rd9, %rd5;
	add.s64 	%rd3, %rd9, %rd7;
	st.global.f64 	[%rd3], %fd31;
	ld.global.f64 	%fd59, [%rd1+128];
	mov.b32 	%r40, 1;
	@%p5 bra 	$L__BB2_7;
	ld.global.f64 	%fd32, [%rd1+120];
	add.f64 	%fd59, %fd59, %fd32;
	mov.b32 	%r40, 2;
$L__BB2_7:
	setp.eq.s32 	%p6, %r3, 3;
	@%p6 bra 	$L__BB2_9;
	ld.global.f64 	%fd33, [%rd1+136];
	add.f64 	%fd59, %fd59, %fd33;
	add.s32 	%r40, %r40, 1;
$L__BB2_9:
	setp.eq.s32 	%p7, %r2, 0;
	ld.global.f64 	%fd34, [%rd2+128];
	add.f64 	%fd35, %fd59, %fd34;
	add.s32 	%r28, %r40, 1;
	cvt.rn.f64.u32 	%fd36, %r28;
	div.rn.f64 	%fd37, %fd35, %fd36;
	st.global.f64 	[%rd3+128], %fd37;
	ld.global.f64 	%fd61, [%rd1+256];
	mov.b32 	%r42, 1;
	@%p7 bra 	$L__BB2_11;
	ld.global.f64 	%fd38, [%rd1+248];
	add.f64 	%fd61, %fd61, %fd38;
	mov.b32 	%r42, 2;
$L__BB2_11:
	setp.eq.s32 	%p8, %r3, 3;
	@%p8 bra 	$L__BB2_13;
	ld.global.f64 	%fd39, [%rd1+264];
	add.f64 	%fd61, %fd61, %fd39;
	add.s32 	%r42, %r42, 1;
$L__BB2_13:
	setp.eq.s32 	%p9, %r2, 0;
	ld.global.f64 	%fd40, [%rd2+256];
	add.f64 	%fd41, %fd61, %fd40;
	add.s32 	%r31, %r42, 1;
	cvt.rn.f64.u32 	%fd42, %r31;
	div.rn.f64 	%fd43, %fd41, %fd42;
	st.global.f64 	[%rd3+256], %fd43;
	ld.global.f64 	%fd63, [%rd1+384];
	mov.b32 	%r44, 1;
	@%p9 bra 	$L__BB2_15;
	ld.global.f64 	%fd44, [%rd1+376];
	add.f64 	%fd63, %fd63, %fd44;
	mov.b32 	%r44, 2;
$L__BB2_15:
	setp.eq.s32 	%p10, %r3, 3;
	@%p10 bra 	$L__BB2_17;
	ld.global.f64 	%fd45, [%rd1+392];
	add.f64 	%fd63, %fd63, %fd45;
	add.s32 	%r44, %r44, 1;
$L__BB2_17:
	setp.eq.s32 	%p11, %r2, 0;
	ld.global.f64 	%fd46, [%rd2+384];
	add.f64 	%fd47, %fd63, %fd46;
	add.s32 	%r34, %r44, 1;
	cvt.rn.f64.u32 	%fd48, %r34;
	div.rn.f64 	%fd49, %fd47, %fd48;
	st.global.f64 	[%rd3+384], %fd49;
	ld.global.f64 	%fd65, [%rd1+512];
	mov.b32 	%r46, 1;
	@%p11 bra 	$L__BB2_19;
	ld.global.f64 	%fd50, [%rd1+504];
	add.f64 	%fd65, %fd65, %fd50;
	mov.b32 	%r46, 2;
$L__BB2_19:
	setp.eq.s32 	%p12, %r3, 3;
	@%p12 bra 	$L__BB2_21;
	ld.global.f64 	%fd51, [%rd1+520];
	add.f64 	%fd65, %fd65, %fd51;
	add.s32 	%r46, %r46, 1;
$L__BB2_21:
	ld.global.f64 	%fd52, [%rd2+512];
	add.f64 	%fd53, %fd65, %fd52;
	add.s32 	%r36, %r46, 1;
	cvt.rn.f64.u32 	%fd54, %r36;
	div.rn.f64 	%fd55, %fd53, %fd54;
	st.global.f64 	[%rd3+512], %fd55;
$L__BB2_22:
	ret;

}
	// .globl	_Z14convert_to_csrPdS_PiS0_
.visible .entry _Z14convert_to_csrPdS_PiS0_(
	.param .u64 .ptr .align 1 _Z14convert_to_csrPdS_PiS0__param_0,
	.param .u64 .ptr .align 1 _Z14convert_to_csrPdS_PiS0__param_1,
	.param .u64 .ptr .align 1 _Z14convert_to_csrPdS_PiS0__param_2,
	.param .u64 .ptr .align 1 _Z14convert_to_csrPdS_PiS0__param_3
)
{
	.reg .pred 	%p<22>;
	.reg .b32 	%r<159>;
	.reg .b64 	%rd<97>;
	.reg .b64 	%fd<21>;

	ld.param.u64 	%rd9, [_Z14convert_to_csrPdS_PiS0__param_0];
	ld.param.u64 	%rd10, [_Z14convert_to_csrPdS_PiS0__param_1];
	ld.param.u64 	%rd11, [_Z14convert_to_csrPdS_PiS0__param_2];
	ld.param.u64 	%rd12, [_Z14convert_to_csrPdS_PiS0__param_3];
	cvta.to.global.u64 	%rd1, %rd11;
	cvta.to.global.u64 	%rd2, %rd10;
	cvta.to.global.u64 	%rd13, %rd9;
	cvta.to.global.u64 	%rd14, %rd12;
	mov.b32 	%r117, 0;
	st.global.u32 	[%rd14], %r117;
	add.s64 	%rd96, %rd13, 272;
	add.s64 	%rd95, %rd14, 8;
	mov.u32 	%r119, %r117;
$L__BB3_1:
	ld.global.f64 	%fd1, [%rd96+-272];
	setp.eq.f64 	%p1, %fd1, 0d0000000000000000;
	mov.b32 	%r122, 0;
	@%p1 bra 	$L__BB3_3;
	mul.wide.s32 	%rd15, %r119, 8;
	add.s64 	%rd16, %rd2, %rd15;
	st.global.f64 	[%rd16], %fd1;
	mul.wide.s32 	%rd17, %r119, 4;
	add.s64 	%rd18, %rd1, %rd17;
	mov.b32 	%r83, 0;
	st.global.u32 	[%rd18], %r83;
	add.s32 	%r119, %r119, 1;
	mov.b32 	%r122, 1;
$L__BB3_3:
	ld.global.f64 	%fd2, [%rd96+-144];
	setp.eq.f64 	%p2, %fd2, 0d0000000000000000;
	@%p2 bra 	$L__BB3_5;
	mul.wide.s32 	%rd19, %r119, 8;
	add.s64 	%rd20, %rd2, %rd19;
	st.global.f64 	[%rd20], %fd2;
	mul.wide.s32 	%rd21, %r119, 4;
	add.s64 	%rd22, %rd1, %rd21;
	mov.b32 	%r84, 1;
	st.global.u32 	[%rd22], %r84;
	add.s32 	%r119, %r119, 1;
	add.s32 	%r122, %r122, 1;
$L__BB3_5:
	ld.global.f64 	%fd3, [%rd96+-16];
	setp.eq.f64 	%p3, %fd3, 0d0000000000000000;
	@%p3 bra 	$L__BB3_7;
	mul.wide.s32 	%rd23, %r119, 8;
	add.s64 	%rd24, %rd2, %rd23;
	st.global.f64 	[%rd24], %fd3;
	mul.wide.s32 	%rd25, %r119, 4;
	add.s64 	%rd26, %rd1, %rd25;
	mov.b32 	%r85, 2;
	st.global.u32 	[%rd26], %r85;
	add.s32 	%r119, %r119, 1;
	add.s32 	%r122, %r122, 1;
$L__BB3_7:
	ld.global.f64 	%fd4, [%rd96+112];
	setp.eq.f64 	%p4, %fd4, 0d0000000000000000;
	@%p4 bra 	$L__BB3_9;
	mul.wide.s32 	%rd27, %r119, 8;
	add.s64 	%rd28, %rd2, %rd27;
	st.global.f64 	[%rd28], %fd4;
	mul.wide.s32 	%rd29, %r119, 4;
	add.s64 	%rd30, %rd1, %rd29;
	mov.b32 	%r86, 3;
	st.global.u32 	[%rd30], %r86;
	add.s32 	%r119, %r119, 1;
	add.s32 	%r122, %r122, 1;
$L__BB3_9:
	ld.global.f64 	%fd5, [%rd96+240];
	setp.eq.f64 	%p5, %fd5, 0d0000000000000000;
	@%p5 bra 	$L__BB3_11;
	mul.wide.s32 	%rd31, %r119, 8;
	add.s64 	%rd32, %rd2, %rd31;
	st.global.f64 	[%rd32], %fd5;
	mul.wide.s32 	%rd33, %r119, 4;
	add.s64 	%rd34, %rd1, %rd33;
	mov.b32 	%r87, 4;
	st.global.u32 	[%rd34], %r87;
	add.s32 	%r119, %r119, 1;
	add.s32 	%r122, %r122, 1;
$L__BB3_11:
	ld.global.u32 	%r89, [%rd95+-8];
	add.s32 	%r90, %r89, %r122;
	st.global.u32 	[%rd95+-4], %r90;
	ld.global.f64 	%fd6, [%rd96+-264];
	setp.eq.f64 	%p6, %fd6, 0d0000000000000000;
	mov.b32 	%r132, 0;
	@%p6 bra 	$L__BB3_13;
	mul.wide.s32 	%rd35, %r119, 8;
	add.s64 	%rd36, %rd2, %rd35;
	st.global.f64 	[%rd36], %fd6;
	mul.wide.s32 	%rd37, %r119, 4;
	add.s64 	%rd38, %rd1, %rd37;
	mov.b32 	%r92, 0;
	st.global.u32 	[%rd38], %r92;
	add.s32 	%r119, %r119, 1;
	mov.b32 	%r132, 1;
$L__BB3_13:
	ld.global.f64 	%fd7, [%rd96+-136];
	setp.eq.f64 	%p7, %fd7, 0d0000000000000000;
	@%p7 bra 	$L__BB3_15;
	mul.wide.s32 	%rd39, %r119, 8;
	add.s64 	%rd40, %rd2, %rd39;
	st.global.f64 	[%rd40], %fd7;
	mul.wide.s32 	%rd41, %r119, 4;
	add.s64 	%rd42, %rd1, %rd41;
	mov.b32 	%r93, 1;
	st.global.u32 	[%rd42], %r93;
	add.s32 	%r119, %r119, 1;
	add.s32 	%r132, %r132, 1;
$L__BB3_15:
	ld.global.f64 	%fd8, [%rd96+-8];
	setp.eq.f64 	%p8, %fd8, 0d0000000000000000;
	@%p8 bra 	$L__BB3_17;
	mul.wide.s32 	%rd43, %r119, 8;
	add.s64 	%rd44, %rd2, %rd43;
	st.global.f64 	[%rd44], %fd8;
	mul.wide.s32 	%rd45, %r119, 4;
	add.s64 	%rd46, %rd1, %rd45;
	mov.b32 	%r94, 2;
	st.global.u32 	[%rd46], %r94;
	add.s32 	%r119, %r119, 1;
	add.s32 	%r132, %r132, 1;
$L__BB3_17:
	ld.global.f64 	%fd9, [%rd96+120];
	setp.eq.f64 	%p9, %fd9, 0d0000000000000000;
	@%p9 bra 	$L__BB3_19;
	mul.wide.s32 	%rd47, %r119, 8;
	add.s64 	%rd48, %rd2, %rd47;
	st.global.f64 	[%rd48], %fd9;
	mul.wide.s32 	%rd49, %r119, 4;
	add.s64 	%rd50, %rd1, %rd49;
	mov.b32 	%r95, 3;
	st.global.u32 	[%rd50], %r95;
	add.s32 	%r119, %r119, 1;
	add.s32 	%r132, %r132, 1;
$L__BB3_19:
	ld.global.f64 	%fd10, [%rd96+248];
	setp.eq.f64 	%p10, %fd10, 0d0000000000000000;
	@%p10 bra 	$L__BB3_21;
	mul.wide.s32 	%rd51, %r119, 8;
	add.s64 	%rd52, %rd2, %rd51;
	st.global.f64 	[%rd52], %fd10;
	mul.wide.s32 	%rd53, %r119, 4;
	add.s64 	%rd54, %rd1, %rd53;
	mov.b32 	%r96, 4;
	st.global.u32 	[%rd54], %r96;
	add.s32 	%r119, %r119, 1;
	add.s32 	%r132, %r132, 1;
$L__BB3_21:
	ld.global.u32 	%r98, [%rd95+-4];
	add.s32 	%r99, %r98, %r132;
	st.global.u32 	[%rd95], %r99;
	ld.global.f64 	%fd11, [%rd96+-256];
	setp.eq.f64 	%p11, %fd11, 0d0000000000000000;
	mov.b32 	%r142, 0;
	@%p11 bra 	$L__BB3_23;
	mul.wide.s32 	%rd55, %r119, 8;
	add.s64 	%rd56, %rd2, %rd55;
	st.global.f64 	[%rd56], %fd11;
	mul.wide.s32 	%rd57, %r119, 4;
	add.s64 	%rd58, %rd1, %rd57;
	mov.b32 	%r101, 0;
	st.global.u32 	[%rd58], %r101;
	add.s32 	%r119, %r119, 1;
	mov.b32 	%r142, 1;
$L__BB3_23:
	ld.global.f64 	%fd12, [%rd96+-128];
	setp.eq.f64 	%p12, %fd12, 0d0000000000000000;
	@%p12 bra 	$L__BB3_25;
	mul.wide.s32 	%rd59, %r119, 8;
	add.s64 	%rd60, %rd2, %rd59;
	st.global.f64 	[%rd60], %fd12;
	mul.wide.s32 	%rd61, %r119, 4;
	add.s64 	%rd62, %rd1, %rd61;
	mov.b32 	%r102, 1;
	st.global.u32 	[%rd62], %r102;
	add.s32 	%r119, %r119, 1;
	add.s32 	%r142, %r142, 1;
$L__BB3_25:
	ld.global.f64 	%fd13, [%rd96];
	setp.eq.f64 	%p13, %fd13, 0d0000000000000000;
	@%p13 bra 	$L__BB3_27;
	mul.wide.s32 	%rd63, %r119, 8;
	add.s64 	%rd64, %rd2, %rd63;
	st.global.f64 	[%rd64], %fd13;
	mul.wide.s32 	%rd65, %r119, 4;
	add.s64 	%rd66, %rd1, %rd65;
	mov.b32 	%r103, 2;
	st.global.u32 	[%rd66], %r103;
	add.s32 	%r119, %r119, 1;
	add.s32 	%r142, %r142, 1;
$L__BB3_27:
	ld.global.f64 	%fd14, [%rd96+128];
	setp.eq.f64 	%p14, %fd14, 0d0000000000000000;
	@%p14 bra 	$L__BB3_29;
	mul.wide.s32 	%rd67, %r119, 8;
	add.s64 	%rd68, %rd2, %rd67;
	st.global.f64 	[%rd68], %fd14;
	mul.wide.s32 	%rd69, %r119, 4;
	add.s64 	%rd70, %rd1, %rd69;
	mov.b32 	%r104, 3;
	st.global.u32 	[%rd70], %r104;
	add.s32 	%r119, %r119, 1;
	add.s32 	%r142, %r142, 1;
$L__BB3_29:
	ld.global.f64 	%fd15, [%rd96+256];
	setp.eq.f64 	%p15, %fd15, 0d0000000000000000;
	@%p15 bra 	$L__BB3_31;
	mul.wide.s32 	%rd71, %r119, 8;
	add.s64 	%rd72, %rd2, %rd71;
	st.global.f64 	[%rd72], %fd15;
	mul.wide.s32 	%rd73, %r119, 4;
	add.s64 	%rd74, %rd1, %rd73;
	mov.b32 	%r105, 4;
	st.global.u32 	[%rd74], %r105;
	add.s32 	%r119, %r119, 1;
	add.s32 	%r142, %r142, 1;
$L__BB3_31:
	ld.global.u32 	%r107, [%rd95];
	add.s32 	%r108, %r107, %r142;
	st.global.u32 	[%rd95+4], %r108;
	ld.global.f64 	%fd16, [%rd96+-248];
	setp.eq.f64 	%p16, %fd16, 0d0000000000000000;
	mov.b32 	%r152, 0;
	@%p16 bra 	$L__BB3_33;
	mul.wide.s32 	%rd75, %r119, 8;
	add.s64 	%rd76, %rd2, %rd75;
	st.global.f64 	[%rd76], %fd16;
	mul.wide.s32 	%rd77, %r119, 4;
	add.s64 	%rd78, %rd1, %rd77;
	mov.b32 	%r110, 0;
	st.global.u32 	[%rd78], %r110;
	add.s32 	%r119, %r119, 1;
	mov.b32 	%r152, 1;
$L__BB3_33:
	ld.global.f64 	%fd17, [%rd96+-120];
	setp.eq.f64 	%p17, %fd17, 0d0000000000000000;
	@%p17 bra 	$L__BB3_35;
	mul.wide.s32 	%rd79, %r119, 8;
	add.s64 	%rd80, %rd2, %rd79;
	st.global.f64 	[%rd80], %fd17;
	mul.wide.s32 	%rd81, %r119, 4;
	add.s64 	%rd82, %rd1, %rd81;
	mov.b32 	%r111, 1;
	st.global.u32 	[%rd82], %r111;
	add.s32 	%r119, %r119, 1;
	add.s32 	%r152, %r152, 1;
$L__BB3_35:
	ld.global.f64 	%fd18, [%rd96+8];
	setp.eq.f64 	%p18, %fd18, 0d0000000000000000;
	@%p18 bra 	$L__BB3_37;
	mul.wide.s32 	%rd83, %r119, 8;
	add.s64 	%rd84, %rd2, %rd83;
	st.global.f64 	[%rd84], %fd18;
	mul.wide.s32 	%rd85, %r119, 4;
	add.s64 	%rd86, %rd1, %rd85;
	mov.b32 	%r112, 2;
	st.global.u32 	[%rd86], %r112;
	add.s32 	%r119, %r119, 1;
	add.s32 	%r152, %r152, 1;
$L__BB3_37:
	ld.global.f64 	%fd19, [%rd96+136];
	setp.eq.f64 	%p19, %fd19, 0d0000000000000000;
	@%p19 bra 	$L__BB3_39;
	mul.wide.s32 	%rd87, %r119, 8;
	add.s64 	%rd88, %rd2, %rd87;
	st.global.f64 	[%rd88], %fd19;
	mul.wide.s32 	%rd89, %r119, 4;
	add.s64 	%rd90, %rd1, %rd89;
	mov.b32 	%r113, 3;
	st.global.u32 	[%rd90], %r113;
	add.s32 	%r119, %r119, 1;
	add.s32 	%r152, %r152, 1;
$L__BB3_39:
	ld.global.f64 	%fd20, [%rd96+264];
	setp.eq.f64 	%p20, %fd20, 0d0000000000000000;
	@%p20 bra 	$L__BB3_41;
	mul.wide.s32 	%rd91, %r119, 8;
	add.s64 	%rd92, %rd2, %rd91;
	st.global.f64 	[%rd92], %fd20;
	mul.wide.s32 	%rd93, %r119, 4;
	add.s64 	%rd94, %rd1, %rd93;
	mov.b32 	%r114, 4;
	st.global.u32 	[%rd94], %r114;
	add.s32 	%r119, %r119, 1;
	add.s32 	%r152, %r152, 1;
$L__BB3_41:
	ld.global.u32 	%r115, [%rd95+4];
	add.s32 	%r116, %r115, %r152;
	st.global.u32 	[%rd95+8], %r116;
	add.s32 	%r117, %r117, 1;
	add.s64 	%rd96, %rd96, 32;
	add.s64 	%rd95, %rd95, 16;
	setp.ne.s32 	%p21, %r117, 4;
	@%p21 bra 	$L__BB3_1;
	ret;

}


// ===== COMPILED SASS (sm_100) =====

	.target	sm_100

	.elftype	@"ET_EXEC"


//--------------------- .note.nv.tkinfo           --------------------------
	.section	.note.nv.tkinfo,"",@"SHT_NOTE"
	.sectionflags	@"SHF_NOTE_NV_TKINFO"
	.tkinfo
        /*0018*/ 	.word	0x00000002
        /*0030*/ 	.string	""
        /*0030*/ 	.string	"ptxas"
        /*0030*/ 	.string	"Cuda compilation tools, release 13.0, V13.0.88"
        /*0030*/ 	.string	"Build cuda_13.0.r13.0/compiler.36424714_0"
        /*0030*/ 	.string	"-arch sm_100 -m 64 "



//--------------------- .note.nv.cuinfo           --------------------------
	.section	.note.nv.cuinfo,"",@"SHT_NOTE"
	.sectionflags	@"SHF_NOTE_NV_CUINFO"
        /*0018*/ 	.short	0x0002
        /*001a*/ 	.short	0x0064
        /*001c*/ 	.short	0x0082
	.zero		2


//--------------------- .nv.info                  --------------------------
	.section	.nv.info,"",@"SHT_CUDA_INFO"
	.align	4


	//----- nvinfo : EIATTR_REGCOUNT
	.align		4
        /*0000*/ 	.byte	0x04, 0x2f
        /*0002*/ 	.short	(.L_1 - .L_0)
	.align		4
.L_0:
        /*0004*/ 	.word	index@(_Z12test_defaultPdS_)
        /*0008*/ 	.word	0x0000001e


	//----- nvinfo : EIATTR_FRAME_SIZE
	.align		4
.L_1:
        /*000c*/ 	.byte	0x04, 0x11
        /*000e*/ 	.short	(.L_3 - .L_2)
	.align		4
.L_2:
        /*0010*/ 	.word	index@($__internal_1_$__cuda_sm20_div_rn_f64_full)
        /*0014*/ 	.word	0x00000000


	//----- nvinfo : EIATTR_FRAME_SIZE
	.align		4
.L_3:
        /*0018*/ 	.byte	0x04, 0x11
        /*001a*/ 	.short	(.L_5 - .L_4)
	.align		4
.L_4:
        /*001c*/ 	.word	index@(_Z12test_defaultPdS_)
        /*0020*/ 	.word	0x00000000


	//----- nvinfo : EIATTR_REGCOUNT
	.align		4
.L_5:
        /*0024*/ 	.byte	0x04, 0x2f
        /*0026*/ 	.short	(.L_7 - .L_6)
	.align		4
.L_6:
        /*0028*/ 	.word	index@(_Z12csr_precountPdPiS0_)
        /*002c*/ 	.word	0x00000020


	//----- nvinfo : EIATTR_FRAME_SIZE
	.align		4
.L_7:
        /*0030*/ 	.byte	0x04, 0x11
        /*0032*/ 	.short	(.L_9 - .L_8)
	.align		4
.L_8:
        /*0034*/ 	.word	index@(_Z12csr_precountPdPiS0_)
        /*0038*/ 	.word	0x00000018


	//----- nvinfo : EIATTR_REGCOUNT
	.align		4
.L_9:
        /*003c*/ 	.byte	0x04, 0x2f
        /*003e*/ 	.short	(.L_11 - .L_10)
	.align		4
.L_10:
        /*0040*/ 	.word	index@(_Z8test_csrPdS_)
        /*0044*/ 	.word	0x0000001e


	//----- nvinfo : EIATTR_FRAME_SIZE
	.align		4
.L_11:
        /*0048*/ 	.byte	0x04, 0x11
        /*004a*/ 	.short	(.L_13 - .L_12)
	.align		4
.L_12:
        /*004c*/ 	.word	index@($__internal_0_$__cuda_sm20_div_rn_f64_full)
        /*0050*/ 	.word	0x00000000


	//----- nvinfo : EIATTR_FRAME_SIZE
	.align		4
.L_13:
        /*0054*/ 	.byte	0x04, 0x11
        /*0056*/ 	.short	(.L_15 - .L_14)
	.align		4
.L_14:
        /*0058*/ 	.word	index@(_Z8test_csrPdS_)
        /*005c*/ 	.word	0x00000000


	//----- nvinfo : EIATTR_REGCOUNT
	.align		4
.L_15:
        /*0060*/ 	.byte	0x04, 0x2f
        /*0062*/ 	.short	(.L_17 - .L_16)
	.align		4
.L_16:
        /*0064*/ 	.word	index@(_Z14convert_to_csrPdS_PiS0_)
        /*0068*/ 	.word	0x00000018


	//----- nvinfo : EIATTR_FRAME_SIZE
	.align		4
.L_17:
        /*006c*/ 	.byte	0x04, 0x11
        /*006e*/ 	.short	(.L_19 - .L_18)
	.align		4
.L_18:
        /*0070*/ 	.word	index@(_Z14convert_to_csrPdS_PiS0_)
        /*0074*/ 	.word	0x00000000


	//----- nvinfo : EIATTR_MIN_STACK_SIZE
	.align		4
.L_19:
        /*0078*/ 	.byte	0x04, 0x12
        /*007a*/ 	.short	(.L_21 - .L_20)
	.align		4
.L_20:
        /*007c*/ 	.word	index@(_Z14convert_to_csrPdS_PiS0_)
        /*0080*/ 	.word	0x00000000


	//----- nvinfo : EIATTR_MIN_STACK_SIZE
	.align		4
.L_21:
        /*0084*/ 	.byte	0x04, 0x12
        /*0086*/ 	.short	(.L_23 - .L_22)
	.align		4
.L_22:
        /*0088*/ 	.word	index@(_Z8test_csrPdS_)
        /*008c*/ 	.word	0x00000000


	//----- nvinfo : EIATTR_MIN_STACK_SIZE
	.align		4
.L_23:
        /*0090*/ 	.byte	0x04, 0x12
        /*0092*/ 	.short	(.L_25 - .L_24)
	.align		4
.L_24:
        /*0094*/ 	.word	index@(_Z12csr_precountPdPiS0_)
        /*0098*/ 	.word	0x00000018


	//----- nvinfo : EIATTR_MIN_STACK_SIZE
	.align		4
.L_25:
        /*009c*/ 	.byte	0x04, 0x12
        /*009e*/ 	.short	(.L_27 - .L_26)
	.align		4
.L_26:
        /*00a0*/ 	.word	index@(_Z12test_defaultPdS_)
        /*00a4*/ 	.word	0x00000000
.L_27:


//--------------------- .nv.compat                --------------------------
	.section	.nv.compat,"",@"SHT_CUDA_COMPAT_INFO"
	.align	4
        /*0000*/ 	.byte	0x02, 0x09, 0x00, 0x00, 0x02, 0x02, 0x01, 0x00, 0x02, 0x05, 0x05, 0x00, 0x03, 0x07, 0x01, 0x01
        /*0010*/ 	.byte	0x02, 0x03, 0x00, 0x00, 0x02, 0x06, 0x01, 0x00, 0x04, 0x0b, 0x08, 0x00, 0x01, 0x00, 0x00, 0x00
        /*0020*/ 	.byte	0x00, 0x00, 0x00, 0x00


//--------------------- .nv.info._Z14convert_to_csrPdS_PiS0_ --------------------------
	.section	.nv.info._Z14convert_to_csrPdS_PiS0_,"",@"SHT_CUDA_INFO"
	.sectionflags	@""
	.align	4


	//----- nvinfo : EIATTR_CUDA_API_VERSION
	.align		4
        /*0000*/ 	.byte	0x04, 0x37
        /*0002*/ 	.short	(.L_29 - .L_28)
.L_28:
        /*0004*/ 	.word	0x00000082


	//----- nvinfo : EIATTR_KPARAM_INFO
	.align		4
.L_29:
        /*0008*/ 	.byte	0x04, 0x17
        /*000a*/ 	.short	(.L_31 - .L_30)
.L_30:
        /*000c*/ 	.word	0x00000000
        /*0010*/ 	.short	0x0003
        /*0012*/ 	.short	0x0018
        /*0014*/ 	.byte	0x00, 0xf5, 0x21, 0x00


	//----- nvinfo : EIATTR_KPARAM_INFO
	.align		4
.L_31:
        /*0018*/ 	.byte	0x04, 0x17
        /*001a*/ 	.short	(.L_33 - .L_32)
.L_32:
        /*001c*/ 	.word	0x00000000
        /*0020*/ 	.short	0x0002
        /*0022*/ 	.short	0x0010
        /*0024*/ 	.byte	0x00, 0xf5, 0x21, 0x00


	//----- nvinfo : EIATTR_KPARAM_INFO
	.align		4
.L_33:
        /*0028*/ 	.byte	0x04, 0x17
        /*002a*/ 	.short	(.L_35 - .L_34)
.L_34:
        /*002c*/ 	.word	0x00000000
        /*0030*/ 	.short	0x0001
        /*0032*/ 	.short	0x0008
        /*0034*/ 	.byte	0x00, 0xf5, 0x21, 0x00


	//----- nvinfo : EIATTR_KPARAM_INFO
	.align		4
.L_35:
        /*0038*/ 	.byte	0x04, 0x17
        /*003a*/ 	.short	(.L_37 - .L_36)
.L_36:
        /*003c*/ 	.word	0x00000000
        /*0040*/ 	.short	0x0000
        /*0042*/ 	.short	0x0000
        /*0044*/ 	.byte	0x00, 0xf5, 0x21, 0x00


	//----- nvinfo : EIATTR_SPARSE_MMA_MASK
	.align		4
.L_37:
        /*0048*/ 	.byte	0x03, 0x50
        /*004a*/ 	.short	0x0000


	//----- nvinfo : EIATTR_MAXREG_COUNT
	.align		4
        /*004c*/ 	.byte	0x03, 0x1b
        /*004e*/ 	.short	0x00ff


	//----- nvinfo : EIATTR_MERCURY_ISA_VERSION
	.align		4
        /*0050*/ 	.byte	0x03, 0x5f
        /*0052*/ 	.short	0x0101


	//----- nvinfo : EIATTR_VRC_CTA_INIT_COUNT
	.align		4
        /*0054*/ 	.byte	0x02, 0x4a
	.zero		1
	.zero		1


	//----- nvinfo : EIATTR_EXIT_INSTR_OFFSETS
	.align		4
        /*0058*/ 	.byte	0x04, 0x1c
        /*005a*/ 	.short	(.L_39 - .L_38)


	//   ....[0]....
.L_38:
        /*005c*/ 	.word	0x00003ad0


	//----- nvinfo : EIATTR_CBANK_PARAM_SIZE
	.align		4
.L_39:
        /*0060*/ 	.byte	0x03, 0x19
        /*0062*/ 	.short	0x0020


	//----- nvinfo : EIATTR_PARAM_CBANK
	.align		4
        /*0064*/ 	.byte	0x04, 0x0a
        /*0066*/ 	.short	(.L_41 - .L_40)
	.align		4
.L_40:
        /*0068*/ 	.word	index@(.nv.constant0._Z14convert_to_csrPdS_PiS0_)
        /*006c*/ 	.short	0x0380
        /*006e*/ 	.short	0x0020


	//----- nvinfo : EIATTR_SW_WAR
	.align		4
.L_41:
        /*0070*/ 	.byte	0x04, 0x36
        /*0072*/ 	.short	(.L_43 - .L_42)
.L_42:
        /*0074*/ 	.word	0x00000008
.L_43:


//--------------------- .nv.info._Z8test_csrPdS_  --------------------------
	.section	.nv.info._Z8test_csrPdS_,"",@"SHT_CUDA_INFO"
	.sectionflags	@""
	.align	4


	//----- nvinfo : EIATTR_CUDA_API_VERSION
	.align		4
        /*0000*/ 	.byte	0x04, 0x37
        /*0002*/ 	.short	(.L_45 - .L_44)
.L_44:
        /*0004*/ 	.word	0x00000082


	//----- nvinfo : EIATTR_KPARAM_INFO
	.align		4
.L_45:
        /*0008*/ 	.byte	0x04, 0x17
        /*000a*/ 	.short	(.L_47 - .L_46)
.L_46:
        /*000c*/ 	.word	0x00000000
        /*0010*/ 	.short	0x0001
        /*0012*/ 	.short	0x0008
        /*0014*/ 	.byte	0x00, 0xf5, 0x21, 0x00


	//----- nvinfo : EIATTR_KPARAM_INFO
	.align		4
.L_47:
        /*0018*/ 	.byte	0x04, 0x17
        /*001a*/ 	.short	(.L_49 - .L_48)
.L_48:
        /*001c*/ 	.word	0x00000000
        /*0020*/ 	.short	0x0000
        /*0022*/ 	.short	0x0000
        /*0024*/ 	.byte	0x00, 0xf5, 0x21, 0x00


	//----- nvinfo : EIATTR_SPARSE_MMA_MASK
	.align		4
.L_49:
        /*0028*/ 	.byte	0x03, 0x50
        /*002a*/ 	.short	0x0000


	//----- nvinfo : EIATTR_MAXREG_COUNT
	.align		4
        /*002c*/ 	.byte	0x03, 0x1b
        /*002e*/ 	.short	0x00ff


	//----- nvinfo : EIATTR_MERCURY_ISA_VERSION
	.align		4
        /*0030*/ 	.byte	0x03, 0x5f
        /*0032*/ 	.short	0x0101


	//----- nvinfo : EIATTR_VRC_CTA_INIT_COUNT
	.align		4
        /*0034*/ 	.byte	0x02, 0x4a
	.zero		1
	.zero		1


	//----- nvinfo : EIATTR_EXIT_INSTR_OFFSETS
	.align		4
        /*0038*/ 	.byte	0x04, 0x1c
        /*003a*/ 	.short	(.L_51 - .L_50)


	//   ....[0]....
.L_50:
        /*003c*/ 	.word	0x00000060


	//   ....[1]....
        /*0040*/ 	.word	0x00000c40


	//----- nvinfo : EIATTR_CRS_STACK_SIZE
	.align		4
.L_51:
        /*0044*/ 	.byte	0x04, 0x1e
        /*0046*/ 	.short	(.L_53 - .L_52)
.L_52:
        /*0048*/ 	.word	0x00000000


	//----- nvinfo : EIATTR_CBANK_PARAM_SIZE
	.align		4
.L_53:
        /*004c*/ 	.byte	0x03, 0x19
        /*004e*/ 	.short	0x0010


	//----- nvinfo : EIATTR_PARAM_CBANK
	.align		4
        /*0050*/ 	.byte	0x04, 0x0a
        /*0052*/ 	.short	(.L_55 - .L_54)
	.align		4
.L_54:
        /*0054*/ 	.word	index@(.nv.constant0._Z8test_csrPdS_)
        /*0058*/ 	.short	0x0380
        /*005a*/ 	.short	0x0010


	//----- nvinfo : EIATTR_SW_WAR
	.align		4
.L_55:
        /*005c*/ 	.byte	0x04, 0x36
        /*005e*/ 	.short	(.L_57 - .L_56)
.L_56:
        /*0060*/ 	.word	0x00000008
.L_57:


//--------------------- .nv.info._Z12csr_precountPdPiS0_ --------------------------
	.section	.nv.info._Z12csr_precountPdPiS0_,"",@"SHT_CUDA_INFO"
	.sectionflags	@""
	.align	4


	//----- nvinfo : EIATTR_CUDA_API_VERSION
	.align		4
        /*0000*/ 	.byte	0x04, 0x37
        /*0002*/ 	.short	(.L_59 - .L_58)
.L_58:
        /*0004*/ 	.word	0x00000082


	//----- nvinfo : EIATTR_KPARAM_INFO
	.align		4
.L_59:
        /*0008*/ 	.byte	0x04, 0x17
        /*000a*/ 	.short	(.L_61 - .L_60)
.L_60:
        /*000c*/ 	.word	0x00000000
        /*0010*/ 	.short	0x0002
        /*0012*/ 	.short	0x0010
        /*0014*/ 	.byte	0x00, 0xf5, 0x21, 0x00


	//----- nvinfo : EIATTR_KPARAM_INFO
	.align		4
.L_61:
        /*0018*/ 	.byte	0x04, 0x17
        /*001a*/ 	.short	(.L_63 - .L_62)
.L_62:
        /*001c*/ 	.word	0x00000000
        /*0020*/ 	.short	0x0001
        /*0022*/ 	.short	0x0008
        /*0024*/ 	.byte	0x00, 0xf5, 0x21, 0x00


	//----- nvinfo : EIATTR_KPARAM_INFO
	.align		4
.L_63:
        /*0028*/ 	.byte	0x04, 0x17
        /*002a*/ 	.short	(.L_65 - .L_64)
.L_64:
        /*002c*/ 	.word	0x00000000
        /*0030*/ 	.short	0x0000
        /*0032*/ 	.short	0x0000
        /*0034*/ 	.byte	0x00, 0xf5, 0x21, 0x00


	//----- nvinfo : EIATTR_SPARSE_MMA_MASK
	.align		4
.L_65:
        /*0038*/ 	.byte	0x03, 0x50
        /*003a*/ 	.short	0x0000


	//----- nvinfo : EIATTR_MAXREG_COUNT
	.align		4
        /*003c*/ 	.byte	0x03, 0x1b
        /*003e*/ 	.short	0x00ff


	//----- nvinfo : EIATTR_NUM_BARRIERS
	.align		4
        /*0040*/ 	.byte	0x02, 0x4c
        /*0042*/ 	.byte	0x01
	.zero		1


	//----- nvinfo : EIATTR_MERCURY_ISA_VERSION
	.align		4
        /*0044*/ 	.byte	0x03, 0x5f
        /*0046*/ 	.short	0x0101


	//----- nvinfo : EIATTR_VRC_CTA_INIT_COUNT
	.align		4
        /*0048*/ 	.byte	0x02, 0x4a
	.zero		1
	.zero		1


	//----- nvinfo : EIATTR_EXIT_INSTR_OFFSETS
	.align		4
        /*004c*/ 	.byte	0x04, 0x1c
        /*004e*/ 	.short	(.L_67 - .L_66)


	//   ....[0]....
.L_66:
        /*0050*/ 	.word	0x00000070


	//   ....[1]....
        /*0054*/ 	.word	0x00002860


	//   ....[2]....
        /*0058*/ 	.word	0x00002940


	//----- nvinfo : EIATTR_CRS_STACK_SIZE
	.align		4
.L_67:
        /*005c*/ 	.byte	0x04, 0x1e
        /*005e*/ 	.short	(.L_69 - .L_68)
.L_68:
        /*0060*/ 	.word	0x00000000


	//----- nvinfo : EIATTR_CBANK_PARAM_SIZE
	.align		4
.L_69:
        /*0064*/ 	.byte	0x03, 0x19
        /*0066*/ 	.short	0x0018


	//----- nvinfo : EIATTR_PARAM_CBANK
	.align		4
        /*0068*/ 	.byte	0x04, 0x0a
        /*006a*/ 	.short	(.L_71 - .L_70)
	.align		4
.L_70:
        /*006c*/ 	.word	index@(.nv.constant0._Z12csr_precountPdPiS0_)
        /*0070*/ 	.short	0x0380
        /*0072*/ 	.short	0x0018


	//----- nvinfo : EIATTR_SW_WAR
	.align		4
.L_71:
        /*0074*/ 	.byte	0x04, 0x36
        /*0076*/ 	.short	(.L_73 - .L_72)
.L_72:
        /*0078*/ 	.word	0x00000008
.L_73:


//--------------------- .nv.info._Z12test_defaultPdS_ --------------------------
	.section	.nv.info._Z12test_defaultPdS_,"",@"SHT_CUDA_INFO"
	.sectionflags	@""
	.align	4


	//----- nvinfo : EIATTR_CUDA_API_VERSION
	.align		4
        /*0000*/ 	.byte	0x04, 0x37
        /*0002*/ 	.short	(.L_75 - .L_74)
.L_74:
        /*0004*/ 	.word	0x00000082


	//----- nvinfo : EIATTR_KPARAM_INFO
	.align		4
.L_75:
        /*0008*/ 	.byte	0x04, 0x17
        /*000a*/ 	.short	(.L_77 - .L_76)
.L_76:
        /*000c*/ 	.word	0x00000000
        /*0010*/ 	.short	0x0001
        /*0012*/ 	.short	0x0008
        /*0014*/ 	.byte	0x00, 0xf5, 0x21, 0x00


	//----- nvinfo : EIATTR_KPARAM_INFO
	.align		4
.L_77:
        /*0018*/ 	.byte	0x04, 0x17
        /*001a*/ 	.short	(.L_79 - .L_78)
.L_78:
        /*001c*/ 	.word	0x00000000
        /*0020*/ 	.short	0x0000
        /*0022*/ 	.short	0x0000
        /*0024*/ 	.byte	0x00, 0xf5, 0x21, 0x00


	//----- nvinfo : EIATTR_SPARSE_MMA_MASK
	.align		4
.L_79:
        /*0028*/ 	.byte	0x03, 0x50
        /*002a*/ 	.short	0x0000


	//----- nvinfo : EIATTR_MAXREG_COUNT
	.align		4
        /*002c*/ 	.byte	0x03, 0x1b
        /*002e*/ 	.short	0x00ff


	//----- nvinfo : EIATTR_MERCURY_ISA_VERSION
	.align		4
        /*0030*/ 	.byte	0x03, 0x5f
        /*0032*/ 	.short	0x0101


	//----- nvinfo : EIATTR_VRC_CTA_INIT_COUNT
	.align		4
        /*0034*/ 	.byte	0x02, 0x4a
	.zero		1
	.zero		1


	//----- nvinfo : EIATTR_EXIT_INSTR_OFFSETS
	.align		4
        /*0038*/ 	.byte	0x04, 0x1c
        /*003a*/ 	.short	(.L_81 - .L_80)


	//   ....[0]....
.L_80:
        /*003c*/ 	.word	0x00000060


	//   ....[1]....
        /*0040*/ 	.word	0x00000c40


	//----- nvinfo : EIATTR_CRS_STACK_SIZE
	.align		4
.L_81:
        /*0044*/ 	.byte	0x04, 0x1e
        /*0046*/ 	.short	(.L_83 - .L_82)
.L_82:
        /*0048*/ 	.word	0x00000000


	//----- nvinfo : EIATTR_CBANK_PARAM_SIZE
	.align		4
.L_83:
        /*004c*/ 	.byte	0x03, 0x19
        /*004e*/ 	.short	0x0010


	//----- nvinfo : EIATTR_PARAM_CBANK
	.align		4
        /*0050*/ 	.byte	0x04, 0x0a
        /*0052*/ 	.short	(.L_85 - .L_84)
	.align		4
.L_84:
        /*0054*/ 	.word	index@(.nv.constant0._Z12test_defaultPdS_)
        /*0058*/ 	.short	0x0380
        /*005a*/ 	.short	0x0010


	//----- nvinfo : EIATTR_SW_WAR
	.align		4
.L_85:
        /*005c*/ 	.byte	0x04, 0x36
        /*005e*/ 	.short	(.L_87 - .L_86)
.L_86:
        /*0060*/ 	.word	0x00000008
.L_87:


//--------------------- .nv.callgraph             --------------------------
	.section	.nv.callgraph,"",@"SHT_CUDA_CALLGRAPH"
	.align	4
	.sectionentsize	8
	.align		4
        /*0000*/ 	.word	0x00000000
	.align		4
        /*0004*/ 	.word	0xffffffff
	.align		4
        /*0008*/ 	.word	0x00000000
	.align		4
        /*000c*/ 	.word	0xfffffffe
	.align		4
        /*0010*/ 	.word	0x00000000
	.align		4
        /*0014*/ 	.word	0xfffffffd
	.align		4
        /*0018*/ 	.word	0x00000000
	.align		4
        /*001c*/ 	.word	0xfffffffc


//--------------------- .text._Z14convert_to_csrPdS_PiS0_ --------------------------
	.section	.text._Z14convert_to_csrPdS_PiS0_,"ax",@progbits
	.align	128
        .global         _Z14convert_to_csrPdS_PiS0_
        .type           _Z14convert_to_csrPdS_PiS0_,@function
        .size           _Z14convert_to_csrPdS_PiS0_,(.L_x_81 - _Z14convert_to_csrPdS_PiS0_)
        .other          _Z14convert_to_csrPdS_PiS0_,@"STO_CUDA_ENTRY STV_DEFAULT"
_Z14convert_to_csrPdS_PiS0_:
.text._Z14convert_to_csrPdS_PiS0_:
[----:B------:R-:W-:Y:S08]  /*0000*/  LDC R1, c[0x0][0x37c] ;  /* 0x0000df00ff017b82 */ /* 0x000ff00000000800 */
[----:B------:R-:W0:Y:S01]  /*0010*/  LDC.64 R4, c[0x0][0x398] ;  /* 0x0000e600ff047b82 */ /* 0x000e220000000a00 */
[----:B------:R-:W0:Y:S01]  /*0020*/  LDCU.64 UR6, c[0x0][0x358] ;  /* 0x00006b00ff0677ac */ /* 0x000e220008000a00 */
[----:B------:R-:W1:Y:S06]  /*0030*/  LDCU.64 UR4, c[0x0][0x380] ;  /* 0x00007000ff0477ac */ /* 0x000e6c0008000a00 */
[----:B------:R-:W2:Y:S01]  /*0040*/  LDC.64 R12, c[0x0][0x380] ;  /* 0x0000e000ff0c7b82 */ /* 0x000ea20000000a00 */
[----:B0-----:R0:W-:Y:S04]  /*0050*/  STG.E desc[UR6][R4.64], RZ ;  /* 0x000000ff04007986 */ /* 0x0011e8000c101906 */
[----:B--2---:R-:W2:Y:S01]  /*0060*/  LDG.E.64 R12, desc[UR6][R12.64] ;  /* 0x000000060c0c7981 */ /* 0x004ea2000c1e1b00 */
[----:B-1----:R-:W-:-:S04]  /*0070*/  UIADD3 UR4, UP0, UPT, UR4, 0x110, URZ ;  /* 0x0000011004047890 */ /* 0x002fc8000ff1e0ff */
[----:B------:R-:W-:Y:S02]  /*0080*/  UIADD3.X UR5, UPT, UPT, URZ, UR5, URZ, UP0, !UPT ;  /* 0x00000005ff057290 */ /* 0x000fe400087fe4ff */
[----:B------:R-:W-:-:S04]  /*0090*/  MOV R2, UR4 ;  /* 0x0000000400027c02 */ /* 0x000fc80008000f00 */
[----:B------:R-:W-:Y:S02]  /*00a0*/  MOV R3, UR5 ;  /* 0x0000000500037c02 */ /* 0x000fe40008000f00 */
[----:B------:R-:W-:-:S03]  /*00b0*/  MOV R0, RZ ;  /* 0x000000ff00007202 */ /* 0x000fc60000000f00 */
[----:B------:R-:W1:Y:S01]  /*00c0*/  LDCU.64 UR4, c[0x0][0x398] ;  /* 0x00007300ff0477ac */ /* 0x000e620008000a00 */
[----:B--2---:R-:W-:-:S14]  /*00d0*/  DSETP.NEU.AND P1, PT, R12, RZ, PT ;  /* 0x000000ff0c00722a */ /* 0x004fdc0003f2d000 */
[----:B------:R-:W2:Y:S08]  /*00e0*/  @P1 LDC.64 R6, c[0x0][0x388] ;  /* 0x0000e200ff061b82 */ /* 0x000eb00000000a00 */
[----:B------:R-:W3:Y:S01]  /*00f0*/  @P1 LDC.64 R8, c[0x0][0x390] ;  /* 0x0000e400ff081b82 */ /* 0x000ee20000000a00 */
[----:B--2---:R2:W-:Y:S04]  /*0100*/  @P1 STG.E.64 desc[UR6][R6.64], R12 ;  /* 0x0000000c06001986 */ /* 0x0045e8000c101b06 */
[----:B---3--:R3:W-:Y:S04]  /*0110*/  @P1 STG.E desc[UR6][R8.64], RZ ;  /* 0x000000ff08001986 */ /* 0x0087e8000c101906 */
[----:B------:R-:W4:Y:S01]  /*0120*/  LDG.E.64 R14, desc[UR6][R2.64+-0x90] ;  /* 0xffff7006020e7981 */ /* 0x000f22000c1e1b00 */
[----:B------:R-:W-:Y:S01]  /*0130*/  @P1 MOV R0, 0x1 ;  /* 0x0000000100001802 */ /* 0x000fe20000000f00 */
[----:B----4-:R-:W-:-:S14]  /*0140*/  DSETP.NEU.AND P2, PT, R14, RZ, PT ;  /* 0x000000ff0e00722a */ /* 0x010fdc0003f4d000 */
[----:B0-----:R-:W0:Y:S01]  /*0150*/  @P2 LDC.64 R4, c[0x0][0x388] ;  /* 0x0000e200ff042b82 */ /* 0x001e220000000a00 */
[----:B------:R-:W-:-:S07]  /*0160*/  @P2 IMAD.MOV.U32 R19, RZ, RZ, 0x1 ;  /* 0x00000001ff132424 */ /* 0x000fce00078e00ff */
[----:B------:R-:W4:Y:S01]  /*0170*/  @P2 LDC.64 R10, c[0x0][0x390] ;  /* 0x0000e400ff0a2b82 */ /* 0x000f220000000a00 */
[----:B0-----:R-:W-:-:S05]  /*0180*/  @P2 IMAD.WIDE R4, R0, 0x8, R4 ;  /* 0x0000000800042825 */ /* 0x001fca00078e0204 */
[----:B------:R0:W-:Y:S01]  /*0190*/  @P2 STG.E.64 desc[UR6][R4.64], R14 ;  /* 0x0000000e04002986 */ /* 0x0001e2000c101b06 */
[----:B----4-:R-:W-:-:S05]  /*01a0*/  @P2 IMAD.WIDE R10, R0, 0x4, R10 ;  /* 0x00000004000a2825 */ /* 0x010fca00078e020a */
[----:B------:R4:W-:Y:S04]  /*01b0*/  @P2 STG.E desc[UR6][R10.64], R19 ;  /* 0x000000130a002986 */ /* 0x0009e8000c101906 */
[----:B--2---:R-:W2:Y:S01]  /*01c0*/  LDG.E.64 R6, desc[UR6][R2.64+-0x10] ;  /* 0xfffff00602067981 */ /* 0x004ea2000c1e1b00 */
[----:B------:R-:W-:Y:S01]  /*01d0*/  @P2 IADD3 R0, PT, PT, R0, 0x1, RZ ;  /* 0x0000000100002810 */ /* 0x000fe20007ffe0ff */
[----:B--2---:R-:W-:-:S14]  /*01e0*/  DSETP.NEU.AND P3, PT, R6, RZ, PT ;  /* 0x000000ff0600722a */ /* 0x004fdc0003f6d000 */
[----:B---3--:R-:W2:Y:S01]  /*01f0*/  @P3 LDC.64 R8, c[0x0][0x388] ;  /* 0x0000e200ff083b82 */ /* 0x008ea20000000a00 */
[----:B------:R-:W-:-:S07]  /*0200*/  @P3 MOV R21, 0x2 ;  /* 0x0000000200153802 */ /* 0x000fce0000000f00 */
[----:B------:R-:W3:Y:S01]  /*0210*/  @P3 LDC.64 R16, c[0x0][0x390] ;  /* 0x0000e400ff103b82 */ /* 0x000ee20000000a00 */
[----:B--2---:R-:W-:-:S05]  /*0220*/  @P3 IMAD.WIDE R12, R0, 0x8, R8 ;  /* 0x00000008000c3825 */ /* 0x004fca00078e0208 */
[----:B------:R2:W-:Y:S01]  /*0230*/  @P3 STG.E.64 desc[UR6][R12.64], R6 ;  /* 0x000000060c003986 */ /* 0x0005e2000c101b06 */
[----:B---3--:R-:W-:-:S05]  /*0240*/  @P3 IMAD.WIDE R16, R0, 0x4, R16 ;  /* 0x0000000400103825 */ /* 0x008fca00078e0210 */
[----:B------:R-:W-:Y:S04]  /*0250*/  @P3 STG.E desc[UR6][R16.64], R21 ;  /* 0x0000001510003986 */ /* 0x000fe8000c101906 */
[----:B------:R-:W3:Y:S01]  /*0260*/  LDG.E.64 R8, desc[UR6][R2.64+0x70] ;  /* 0x0000700602087981 */ /* 0x000ee2000c1e1b00 */
[----:B------:R-:W-:Y:S01]  /*0270*/  @P3 IADD3 R0, PT, PT, R0, 0x1, RZ ;  /* 0x0000000100003810 */ /* 0x000fe20007ffe0ff */
[----:B---3--:R-:W-:-:S14]  /*0280*/  DSETP.NEU.AND P4, PT, R8, RZ, PT ;  /* 0x000000ff0800722a */ /* 0x008fdc0003f8d000 */
[----:B0-----:R-:W0:Y:S01]  /*0290*/  @P4 LDC.64 R4, c[0x0][0x388] ;  /* 0x0000e200ff044b82 */ /* 0x001e220000000a00 */
[----:B----4-:R-:W-:-:S07]  /*02a0*/  @P4 MOV R19, 0x3 ;  /* 0x0000000300134802 */ /* 0x010fce0000000f00 */
[----:B------:R-:W3:Y:S01]  /*02b0*/  @P4 LDC.64 R14, c[0x0][0x390] ;  /* 0x0000e400ff0e4b82 */ /* 0x000ee20000000a00 */
[----:B0-----:R-:W-:-:S05]  /*02c0*/  @P4 IMAD.WIDE R10, R0, 0x8, R4 ;  /* 0x00000008000a4825 */ /* 0x001fca00078e0204 */
[----:B------:R0:W-:Y:S01]  /*02d0*/  @P4 STG.E.64 desc[UR6][R10.64], R8 ;  /* 0x000000080a004986 */ /* 0x0001e2000c101b06 */
[----:B---3--:R-:W-:-:S05]  /*02e0*/  @P4 IMAD.WIDE R14, R0, 0x4, R14 ;  /* 0x00000004000e4825 */ /* 0x008fca00078e020e */
[----:B------:R3:W-:Y:S04]  /*02f0*/  @P4 STG.E desc[UR6][R14.64], R19 ;  /* 0x000000130e004986 */ /* 0x0007e8000c101906 */
[----:B--2---:R-:W2:Y:S01]  /*0300*/  LDG.E.64 R6, desc[UR6][R2.64+0xf0] ;  /* 0x0000f00602067981 */ /* 0x004ea2000c1e1b00 */
[----:B-1----:R-:W-:Y:S01]  /*0310*/  UIADD3 UR4, UP0, UPT, UR4, 0x8, URZ ;  /* 0x0000000804047890 */ /* 0x002fe2000ff1e0ff */
[----:B------:R-:W-:-:S03]  /*0320*/  @P4 VIADD R0, R0, 0x1 ;  /* 0x0000000100004836 */ /* 0x000fc60000000000 */
[----:B------:R-:W-:Y:S02]  /*0330*/  UIADD3.X UR5, UPT, UPT, URZ, UR5, URZ, UP0, !UPT ;  /* 0x00000005ff057290 */ /* 0x000fe400087fe4ff */
[----:B------:R-:W-:-:S04]  /*0340*/  MOV R4, UR4 ;  /* 0x0000000400047c02 */ /* 0x000fc80008000f00 */
[----:B------:R-:W-:Y:S01]  /*0350*/  MOV R5, UR5 ;  /* 0x0000000500057c02 */ /* 0x000fe20008000f00 */
[----:B--2---:R-:W-:-:S14]  /*0360*/  DSETP.NEU.AND P0, PT, R6, RZ, PT ;  /* 0x000000ff0600722a */ /* 0x004fdc0003f0d000 */
[----:B------:R-:W1:Y:S01]  /*0370*/  @P0 LDC.64 R12, c[0x0][0x388] ;  /* 0x0000e200ff0c0b82 */ /* 0x000e620000000a00 */
[----:B0-----:R-:W-:-:S07]  /*0380*/  @P0 MOV R11, 0x4 ;  /* 0x00000004000b0802 */ /* 0x001fce0000000f00 */
[----:B------:R-:W0:Y:S01]  /*0390*/  @P0 LDC.64 R16, c[0x0][0x390] ;  /* 0x0000e400ff100b82 */ /* 0x000e220000000a00 */
[----:B-1----:R-:W-:-:S05]  /*03a0*/  @P0 IMAD.WIDE R12, R0, 0x8, R12 ;  /* 0x00000008000c0825 */ /* 0x002fca00078e020c */
[----:B------:R1:W-:Y:S01]  /*03b0*/  @P0 STG.E.64 desc[UR6][R12.64], R6 ;  /* 0x000000060c000986 */ /* 0x0003e2000c101b06 */
[----:B0-----:R-:W-:-:S05]  /*03c0*/  @P0 IMAD.WIDE R16, R0, 0x4, R16 ;  /* 0x0000000400100825 */ /* 0x001fca00078e0210 */
[----:B------:R0:W-:Y:S04]  /*03d0*/  @P0 STG.E desc[UR6][R16.64], R11 ;  /* 0x0000000b10000986 */ /* 0x0001e8000c101906 */
[----:B------:R-:W3:Y:S01]  /*03e0*/  LDG.E R9, desc[UR6][R4.64+-0x8] ;  /* 0xfffff80604097981 */ /* 0x000ee2000c1e1900 */
[----:B------:R-:W-:Y:S02]  /*03f0*/  HFMA2 R8, -RZ, RZ, 0, 0 ;  /* 0x00000000ff087431 */ /* 0x000fe400000001ff */
[----:B------:R-:W-:-:S05]  /*0400*/  @P1 IMAD.MOV.U32 R8, RZ, RZ, 0x1 ;  /* 0x00000001ff081424 */ /* 0x000fca00078e00ff */
[----:B------:R-:W-:-:S04]  /*0410*/  @P2 IADD3 R8, PT, PT, R8, 0x1, RZ ;  /* 0x0000000108082810 */ /* 0x000fc80007ffe0ff */
[----:B------:R-:W-:-:S04]  /*0420*/  @P3 IADD3 R8, PT, PT, R8, 0x1, RZ ;  /* 0x0000000108083810 */ /* 0x000fc80007ffe0ff */
[----:B------:R-:W-:-:S04]  /*0430*/  @P4 IADD3 R8, PT, PT, R8, 0x1, RZ ;  /* 0x0000000108084810 */ /* 0x000fc80007ffe0ff */
[----:B------:R-:W-:-:S05]  /*0440*/  @P0 IADD3 R8, PT, PT, R8, 0x1, RZ ;  /* 0x0000000108080810 */ /* 0x000fca0007ffe0ff */
[----:B---3--:R-:W-:-:S05]  /*0450*/  IMAD.IADD R15, R9, 0x1, R8 ;  /* 0x00000001090f7824 */ /* 0x008fca00078e0208 */
[----:B------:R2:W-:Y:S04]  /*0460*/  STG.E desc[UR6][R4.64+-0x4], R15 ;  /* 0xfffffc0f04007986 */ /* 0x0005e8000c101906 */
[----:B-1----:R-:W3:Y:S01]  /*0470*/  LDG.E.64 R6, desc[UR6][R2.64+-0x108] ;  /* 0xfffef80602067981 */ /* 0x002ee2000c1e1b00 */
[----:B------:R-:W-:Y:S01]  /*0480*/  @P0 IADD3 R0, PT, PT, R0, 0x1, RZ ;  /* 0x0000000100000810 */ /* 0x000fe20007ffe0ff */
[----:B---3--:R-:W-:-:S14]  /*0490*/  DSETP.NEU.AND P1, PT, R6, RZ, PT ;  /* 0x000000ff0600722a */ /* 0x008fdc0003f2d000 */
[----:B------:R-:W0:Y:S08]  /*04a0*/  @P1 LDC.64 R8, c[0x0][0x388] ;  /* 0x0000e200ff081b82 */ /* 0x000e300000000a00 */
[----:B------:R-:W1:Y:S01]  /*04b0*/  @P1 LDC.64 R12, c[0x0][0x390] ;  /* 0x0000e400ff0c1b82 */ /* 0x000e620000000a00 */
[----:B0-----:R-:W-:-:S05]  /*04c0*/  @P1 IMAD.WIDE R10, R0, 0x8, R8 ;  /* 0x00000008000a1825 */ /* 0x001fca00078e0208 */
[----:B------:R0:W-:Y:S01]  /*04d0*/  @P1 STG.E.64 desc[UR6][R10.64], R6 ;  /* 0x000000060a001986 */ /* 0x0001e2000c101b06 */
[----:B-1----:R-:W-:-:S05]  /*04e0*/  @P1 IMAD.WIDE R12, R0, 0x4, R12 ;  /* 0x00000004000c1825 */ /* 0x002fca00078e020c */
[----:B------:R1:W-:Y:S04]  /*04f0*/  @P1 STG.E desc[UR6][R12.64], RZ ;  /* 0x000000ff0c001986 */ /* 0x0003e8000c101906 */
[----:B------:R-:W3:Y:S01]  /*0500*/  LDG.E.64 R8, desc[UR6][R2.64+-0x88] ;  /* 0xffff780602087981 */ /* 0x000ee2000c1e1b00 */
[----:B------:R-:W-:Y:S01]  /*0510*/  @P1 IADD3 R0, PT, PT, R0, 0x1, RZ ;  /* 0x0000000100001810 */ /* 0x000fe20007ffe0ff */
[----:B---3--:R-:W-:-:S14]  /*0520*/  DSETP.NEU.AND P2, PT, R8, RZ, PT ;  /* 0x000000ff0800722a */ /* 0x008fdc0003f4d000 */
[----:B--2---:R-:W2:Y:S01]  /*0530*/  @P2 LDC.64 R14, c[0x0][0x388] ;  /* 0x0000e200ff0e2b82 */ /* 0x004ea20000000a00 */
[----:B------:R-:W-:-:S07]  /*0540*/  @P2 MOV R19, 0x1 ;  /* 0x0000000100132802 */ /* 0x000fce0000000f00 */
[----:B------:R-:W3:Y:S01]  /*0550*/  @P2 LDC.64 R16, c[0x0][0x390] ;  /* 0x0000e400ff102b82 */ /* 0x000ee20000000a00 */
[----:B--2---:R-:W-:-:S05]  /*0560*/  @P2 IMAD.WIDE R14, R0, 0x8, R14 ;  /* 0x00000008000e2825 */ /* 0x004fca00078e020e */
[----:B------:R2:W-:Y:S01]  /*0570*/  @P2 STG.E.64 desc[UR6][R14.64], R8 ;  /* 0x000000080e002986 */ /* 0x0005e2000c101b06 */
[----:B---3--:R-:W-:-:S05]  /*0580*/  @P2 IMAD.WIDE R16, R0, 0x4, R16 ;  /* 0x0000000400102825 */ /* 0x008fca00078e0210 */
[----:B------:R3:W-:Y:S04]  /*0590*/  @P2 STG.E desc[UR6][R16.64], R19 ;  /* 0x0000001310002986 */ /* 0x0007e8000c101906 */
[----:B0-----:R-:W4:Y:S01]  /*05a0*/  LDG.E.64 R6, desc[UR6][R2.64+-0x8] ;  /* 0xfffff80602067981 */ /* 0x001f22000c1e1b00 */
[----:B------:R-:W-:Y:S01]  /*05b0*/  @P2 IADD3 R0, PT, PT, R0, 0x1, RZ ;  /* 0x0000000100002810 */ /* 0x000fe20007ffe0ff */
[----:B----4-:R-:W-:-:S14]  /*05c0*/  DSETP.NEU.AND P3, PT, R6, RZ, PT ;  /* 0x000000ff0600722a */ /* 0x010fdc0003f6d000 */
[----:B------:R-:W0:Y:S01]  /*05d0*/  @P3 LDC.64 R10, c[0x0][0x388] ;  /* 0x0000e200ff0a3b82 */ /* 0x000e220000000a00 */
[----:B------:R-:W-:-:S07]  /*05e0*/  @P3 IMAD.MOV.U32 R21, RZ, RZ, 0x2 ;  /* 0x00000002ff153424 */ /* 0x000fce00078e00ff */
[----:B-1----:R-:W1:Y:S01]  /*05f0*/  @P3 LDC.64 R12, c[0x0][0x390] ;  /* 0x0000e400ff0c3b82 */ /* 0x002e620000000a00 */
[----:B0-----:R-:W-:-:S05]  /*0600*/  @P3 IMAD.WIDE R10, R0, 0x8, R10 ;  /* 0x00000008000a3825 */ /* 0x001fca00078e020a */
[----:B------:R0:W-:Y:S01]  /*0610*/  @P3 STG.E.64 desc[UR6][R10.64], R6 ;  /* 0x000000060a003986 */ /* 0x0001e2000c101b06 */
[----:B-1----:R-:W-:-:S05]  /*0620*/  @P3 IMAD.WIDE R12, R0, 0x4, R12 ;  /* 0x00000004000c3825 */ /* 0x002fca00078e020c */
[----:B------:R1:W-:Y:S04]  /*0630*/  @P3 STG.E desc[UR6][R12.64], R21 ;  /* 0x000000150c003986 */ /* 0x0003e8000c101906 */
[----:B--2---:R-:W2:Y:S01]  /*0640*/  LDG.E.64 R8, desc[UR6][R2.64+0x78] ;  /* 0x0000780602087981 */ /* 0x004ea2000c1e1b00 */
[----:B------:R-:W-:Y:S01]  /*0650*/  @P3 IADD3 R0, PT, PT, R0, 0x1, RZ ;  /* 0x0000000100003810 */ /* 0x000fe20007ffe0ff */
[----:B--2---:R-:W-:-:S14]  /*0660*/  DSETP.NEU.AND P4, PT, R8, RZ, PT ;  /* 0x000000ff0800722a */ /* 0x004fdc0003f8d000 */
[----:B------:R-:W2:Y:S01]  /*0670*/  @P4 LDC.64 R14, c[0x0][0x388] ;  /* 0x0000e200ff0e4b82 */ /* 0x000ea20000000a00 */
[----:B---3--:R-:W-:-:S07]  /*0680*/  @P4 MOV R19, 0x3 ;  /* 0x0000000300134802 */ /* 0x008fce0000000f00 */
[----:B------:R-:W3:Y:S01]  /*0690*/  @P4 LDC.64 R16, c[0x0][0x390] ;  /* 0x0000e400ff104b82 */ /* 0x000ee20000000a00 */
[----:B--2---:R-:W-:-:S05]  /*06a0*/  @P4 IMAD.WIDE R14, R0, 0x8, R14 ;  /* 0x00000008000e4825 */ /* 0x004fca00078e020e */
[----:B------:R2:W-:Y:S01]  /*06b0*/  @P4 STG.E.64 desc[UR6][R14.64], R8 ;  /* 0x000000080e004986 */ /* 0x0005e2000c101b06 */
[----:B---3--:R-:W-:-:S05]  /*06c0*/  @P4 IMAD.WIDE R16, R0, 0x4, R16 ;  /* 0x0000000400104825 */ /* 0x008fca00078e0210 */
[----:B------:R-:W-:Y:S04]  /*06d0*/  @P4 STG.E desc[UR6][R16.64], R19 ;  /* 0x0000001310004986 */ /* 0x000fe8000c101906 */
[----:B0-----:R-:W3:Y:S01]  /*06e0*/  LDG.E.64 R6, desc[UR6][R2.64+0xf8] ;  /* 0x0000f80602067981 */ /* 0x001ee2000c1e1b00 */
[----:B------:R-:W-:Y:S01]  /*06f0*/  @P4 IADD3 R0, PT, PT, R0, 0x1, RZ ;  /* 0x0000000100004810 */ /* 0x000fe20007ffe0ff */
[----:B---3--:R-:W-:-:S14]  /*0700*/  DSETP.NEU.AND P0, PT, R6, RZ, PT ;  /* 0x000000ff0600722a */ /* 0x008fdc0003f0d000 */
[----:B------:R-:W0:Y:S01]  /*0710*/  @P0 LDC.64 R10, c[0x0][0x388] ;  /* 0x0000e200ff0a0b82 */ /* 0x000e220000000a00 */
[----:B-1----:R-:W-:-:S07]  /*0720*/  @P0 MOV R21, 0x4 ;  /* 0x0000000400150802 */ /* 0x002fce0000000f00 */
[----:B------:R-:W1:Y:S01]  /*0730*/  @P0 LDC.64 R12, c[0x0][0x390] ;  /* 0x0000e400ff0c0b82 */ /* 0x000e620000000a00 */
[----:B0-----:R-:W-:-:S05]  /*0740*/  @P0 IMAD.WIDE R10, R0, 0x8, R10 ;  /* 0x00000008000a0825 */ /* 0x001fca00078e020a */
[----:B------:R0:W-:Y:S01]  /*0750*/  @P0 STG.E.64 desc[UR6][R10.64], R6 ;  /* 0x000000060a000986 */ /* 0x0001e2000c101b06 */
[----:B-1----:R-:W-:-:S05]  /*0760*/  @P0 IMAD.WIDE R12, R0, 0x4, R12 ;  /* 0x00000004000c0825 */ /* 0x002fca00078e020c */
[----:B------:R1:W-:Y:S04]  /*0770*/  @P0 STG.E desc[UR6][R12.64], R21 ;  /* 0x000000150c000986 */ /* 0x0003e8000c101906 */
[----:B--2---:R-:W2:Y:S01]  /*0780*/  LDG.E R9, desc[UR6][R4.64+-0x4] ;  /* 0xfffffc0604097981 */ /* 0x004ea2000c1e1900 */
[----:B------:R-:W-:Y:S01]  /*0790*/  IMAD.MOV.U32 R8, RZ, RZ, RZ ;  /* 0x000000ffff087224 */ /* 0x000fe200078e00ff */
[----:B------:R-:W-:-:S04]  /*07a0*/  @P1 MOV R8, 0x1 ;  /* 0x0000000100081802 */ /* 0x000fc80000000f00 */
[----:B------:R-:W-:-:S04]  /*07b0*/  @P2 IADD3 R8, PT, PT, R8, 0x1, RZ ;  /* 0x0000000108082810 */ /* 0x000fc80007ffe0ff */
[----:B------:R-:W-:-:S04]  /*07c0*/  @P3 IADD3 R8, PT, PT, R8, 0x1, RZ ;  /* 0x0000000108083810 */ /* 0x000fc80007ffe0ff */
[----:B------:R-:W-:-:S05]  /*07d0*/  @P4 IADD3 R8, PT, PT, R8, 0x1, RZ ;  /* 0x0000000108084810 */ /* 0x000fca0007ffe0ff */
[----:B------:R-:W-:-:S05]  /*07e0*/  @P0 VIADD R8, R8, 0x1 ;  /* 0x0000000108080836 */ /* 0x000fca0000000000 */
[----:B--2---:R-:W-:-:S05]  /*07f0*/  IADD3 R15, PT, PT, R9, R8, RZ ;  /* 0x00000008090f7210 */ /* 0x004fca0007ffe0ff */
[----:B------:R2:W-:Y:S04]  /*0800*/  STG.E desc[UR6][R4.64], R15 ;  /* 0x0000000f04007986 */ /* 0x0005e8000c101906 */
[----:B0-----:R-:W3:Y:S01]  /*0810*/  LDG.E.64 R6, desc[UR6][R2.64+-0x100] ;  /* 0xffff000602067981 */ /* 0x001ee2000c1e1b00 */
[----:B------:R-:W-:Y:S01]  /*0820*/  @P0 IADD3 R0, PT, PT, R0, 0x1, RZ ;  /* 0x0000000100000810 */ /* 0x000fe20007ffe0ff */
[----:B---3--:R-:W-:-:S14]  /*0830*/  DSETP.NEU.AND P1, PT, R6, RZ, PT ;  /* 0x000000ff0600722a */ /* 0x008fdc0003f2d000 */
[----:B------:R-:W0:Y:S08]  /*0840*/  @P1 LDC.64 R8, c[0x0][0x388] ;  /* 0x0000e200ff081b82 */ /* 0x000e300000000a00 */
[----:B-1----:R-:W1:Y:S01]  /*0850*/  @P1 LDC.64 R12, c[0x0][0x390] ;  /* 0x0000e400ff0c1b82 */ /* 0x002e620000000a00 */
        /* <DEDUP_REMOVED lines=15> */
[----:B------:R-:W-:Y:S01]  /*0950*/  @P2 VIADD R0, R0, 0x1 ;  /* 0x0000000100002836 */ /* 0x000fe20000000000 */
[----:B----4-:R-:W-:-:S14]  /*0960*/  DSETP.NEU.AND P3, PT, R6, RZ, PT ;  /* 0x000000ff0600722a */ /* 0x010fdc0003f6d000 */
[----:B------:R-:W0:Y:S01]  /*0970*/  @P3 LDC.64 R10, c[0x0][0x388] ;  /* 0x0000e200ff0a3b82 */ /* 0x000e220000000a00 */
[----:B------:R-:W-:-:S07]  /*0980*/  @P3 MOV R21, 0x2 ;  /* 0x0000000200153802 */ /* 0x000fce0000000f00 */
        /* <DEDUP_REMOVED lines=19> */
[----:B-1----:R-:W-:-:S07]  /*0ac0*/  @P0 IMAD.MOV.U32 R21, RZ, RZ, 0x4 ;  /* 0x00000004ff150424 */ /* 0x002fce00078e00ff */
[----:B------:R-:W1:Y:S01]  /*0ad0*/  @P0 LDC.64 R12, c[0x0][0x390] ;  /* 0x0000e400ff0c0b82 */ /* 0x000e620000000a00 */
[----:B0-----:R-:W-:-:S05]  /*0ae0*/  @P0 IMAD.WIDE R10, R0, 0x8, R10 ;  /* 0x00000008000a0825 */ /* 0x001fca00078e020a */
[----:B------:R0:W-:Y:S01]  /*0af0*/  @P0 STG.E.64 desc[UR6][R10.64], R6 ;  /* 0x000000060a000986 */ /* 0x0001e2000c101b06 */
[----:B-1----:R-:W-:-:S05]  /*0b00*/  @P0 IMAD.WIDE R12, R0, 0x4, R12 ;  /* 0x00000004000c0825 */ /* 0x002fca00078e020c */
[----:B------:R1:W-:Y:S04]  /*0b10*/  @P0 STG.E desc[UR6][R12.64], R21 ;  /* 0x000000150c000986 */ /* 0x0003e8000c101906 */
[----:B--2---:R-:W2:Y:S01]  /*0b20*/  LDG.E R9, desc[UR6][R4.64] ;  /* 0x0000000604097981 */ /* 0x004ea2000c1e1900 */
[----:B------:R-:W-:Y:S02]  /*0b30*/  MOV R8, RZ ;  /* 0x000000ff00087202 */ /* 0x000fe40000000f00 */
[----:B------:R-:W-:-:S04]  /*0b40*/  @P1 MOV R8, 0x1 ;  /* 0x0000000100081802 */ /* 0x000fc80000000f00 */
[----:B------:R-:W-:-:S04]  /*0b50*/  @P2 IADD3 R8, PT, PT, R8, 0x1, RZ ;  /* 0x0000000108082810 */ /* 0x000fc80007ffe0ff */
[----:B------:R-:W-:-:S05]  /*0b60*/  @P3 IADD3 R8, PT, PT, R8, 0x1, RZ ;  /* 0x0000000108083810 */ /* 0x000fca0007ffe0ff */
[----:B------:R-:W-:-:S05]  /*0b70*/  @P4 VIADD R8, R8, 0x1 ;  /* 0x0000000108084836 */ /* 0x000fca0000000000 */
[----:B------:R-:W-:-:S04]  /*0b80*/  @P0 IADD3 R8, PT, PT, R8, 0x1, RZ ;  /* 0x0000000108080810 */ /* 0x000fc80007ffe0ff */
        /* <DEDUP_REMOVED lines=15> */
[----:B------:R-:W-:-:S07]  /*0c80*/  @P2 IMAD.MOV.U32 R19, RZ, RZ, 0x1 ;  /* 0x00000001ff132424 */ /* 0x000fce00078e00ff */
        /* <DEDUP_REMOVED lines=26> */
[----:B------:R-:W-:Y:S01]  /*0e30*/  @P4 VIADD R0, R0, 0x1 ;  /* 0x0000000100004836 */ /* 0x000fe20000000000 */
        /* <DEDUP_REMOVED lines=9> */
[----:B------:R-:W-:Y:S01]  /*0ed0*/  HFMA2 R8, -RZ, RZ, 0, 0 ;  /* 0x00000000ff087431 */ /* 0x000fe200000001ff */
[----:B------:R-:W-:-:S04]  /*0ee0*/  @P1 MOV R8, 0x1 ;  /* 0x0000000100081802 */ /* 0x000fc80000000f00 */
[----:B------:R-:W-:-:S05]  /*0ef0*/  @P2 IADD3 R8, PT, PT, R8, 0x1, RZ ;  /* 0x0000000108082810 */ /* 0x000fca0007ffe0ff */
[----:B------:R-:W-:-:S05]  /*0f00*/  @P3 VIADD R8, R8, 0x1 ;  /* 0x0000000108083836 */ /* 0x000fca0000000000 */
[----:B------:R-:W-:-:S04]  /*0f10*/  @P4 IADD3 R8, PT, PT, R8, 0x1, RZ ;  /* 0x0000000108084810 */ /* 0x000fc80007ffe0ff */
        /* <DEDUP_REMOVED lines=13> */
[----:B------:R-:W-:Y:S01]  /*0ff0*/  @P1 VIADD R0, R0, 0x1 ;  /* 0x0000000100001836 */ /* 0x000fe20000000000 */
        /* <DEDUP_REMOVED lines=22> */
[----:B---3--:R-:W-:-:S07]  /*1160*/  @P4 IMAD.MOV.U32 R19, RZ, RZ, 0x3 ;  /* 0x00000003ff134424 */ /* 0x008fce00078e00ff */
        /* <DEDUP_REMOVED lines=17> */
[----:B------:R-:W-:-:S05]  /*1280*/  @P1 MOV R15, 0x1 ;  /* 0x00000001000f1802 */ /* 0x000fca0000000f00 */
[----:B------:R-:W-:-:S05]  /*1290*/  @P2 VIADD R15, R15, 0x1 ;  /* 0x000000010f0f2836 */ /* 0x000fca0000000000 */
[----:B------:R-:W-:-:S04]  /*12a0*/  @P3 IADD3 R15, PT, PT, R15, 0x1, RZ ;  /* 0x000000010f0f3810 */ /* 0x000fc80007ffe0ff */
[----:B------:R-:W-:-:S04]  /*12b0*/  @P4 IADD3 R15, PT, PT, R15, 0x1, RZ ;  /* 0x000000010f0f4810 */ /* 0x000fc80007ffe0ff */
[----:B------:R-:W-:-:S04]  /*12c0*/  @P0 IADD3 R15, PT, PT, R15, 0x1, RZ ;  /* 0x000000010f0f0810 */ /* 0x000fc80007ffe0ff */
[----:B--2---:R-:W-:-:S05]  /*12d0*/  IADD3 R15, PT, PT, R8, R15, RZ ;  /* 0x0000000f080f7210 */ /* 0x004fca0007ffe0ff */
[----:B------:R2:W-:Y:S04]  /*12e0*/  STG.E desc[UR6][R4.64+0xc], R15 ;  /* 0x00000c0f04007986 */ /* 0x0005e8000c101906 */
[----:B0-----:R-:W3:Y:S01]  /*12f0*/  LDG.E.64 R6, desc[UR6][R2.64+-0xe8] ;  /* 0xffff180602067981 */ /* 0x001ee2000c1e1b00 */
[----:B------:R-:W-:Y:S01]  /*1300*/  @P0 VIADD R0, R0, 0x1 ;  /* 0x0000000100000836 */ /* 0x000fe20000000000 */
        /* <DEDUP_REMOVED lines=28> */
[----:B------:R-:W-:Y:S01]  /*14d0*/  @P3 VIADD R0, R0, 0x1 ;  /* 0x0000000100003836 */ /* 0x000fe20000000000 */
        /* <DEDUP_REMOVED lines=19> */
[----:B------:R-:W-:Y:S02]  /*1610*/  HFMA2 R15, -RZ, RZ, 0, 0 ;  /* 0x00000000ff0f7431 */ /* 0x000fe400000001ff */
[----:B------:R-:W-:-:S05]  /*1620*/  @P1 IMAD.MOV.U32 R15, RZ, RZ, 0x1 ;  /* 0x00000001ff0f1424 */ /* 0x000fca00078e00ff */
[----:B------:R-:W-:-:S04]  /*1630*/  @P2 IADD3 R15, PT, PT, R15, 0x1, RZ ;  /* 0x000000010f0f2810 */ /* 0x000fc80007ffe0ff */
[----:B------:R-:W-:-:S04]  /*1640*/  @P3 IADD3 R15, PT, PT, R15, 0x1, RZ ;  /* 0x000000010f0f3810 */ /* 0x000fc80007ffe0ff */
[----:B------:R-:W-:-:S04]  /*1650*/  @P4 IADD3 R15, PT, PT, R15, 0x1, RZ ;  /* 0x000000010f0f4810 */ /* 0x000fc80007ffe0ff */
[----:B------:R-:W-:-:S05]  /*1660*/  @P0 IADD3 R15, PT, PT, R15, 0x1, RZ ;  /* 0x000000010f0f0810 */ /* 0x000fca0007ffe0ff */
[----:B--2---:R-:W-:-:S05]  /*1670*/  IMAD.IADD R15, R8, 0x1, R15 ;  /* 0x00000001080f7824 */ /* 0x004fca00078e020f */
        /* <DEDUP_REMOVED lines=559> */
[----:B------:R-:W-:Y:S01]  /*3970*/  @P3 STG.E.64 desc[UR6][R14.64], R8 ;  /* 0x000000080e003986 */ /* 0x000fe2000c101b06 */
[----:B---3--:R-:W-:-:S05]  /*3980*/  @P3 IMAD.WIDE R16, R0, 0x4, R16 ;  /* 0x0000000400103825 */ /* 0x008fca00078e0210 */
[----:B------:R-:W-:Y:S04]  /*3990*/  @P3 STG.E desc[UR6][R16.64], R19 ;  /* 0x0000001310003986 */ /* 0x000fe8000c101906 */
[----:B0-----:R-:W2:Y:S01]  /*39a0*/  LDG.E.64 R6, desc[UR6][R2.64+0x168] ;  /* 0x0001680602067981 */ /* 0x001ea2000c1e1b00 */
[----:B------:R-:W-:Y:S01]  /*39b0*/  @P3 IADD3 R0, PT, PT, R0, 0x1, RZ ;  /* 0x0000000100003810 */ /* 0x000fe20007ffe0ff */
[----:B--2---:R-:W-:-:S14]  /*39c0*/  DSETP.NEU.AND P4, PT, R6, RZ, PT ;  /* 0x000000ff0600722a */ /* 0x004fdc0003f8d000 */
[----:B------:R-:W0:Y:S01]  /*39d0*/  @P4 LDC.64 R10, c[0x0][0x388] ;  /* 0x0000e200ff0a4b82 */ /* 0x000e220000000a00 */
[----:B-1----:R-:W-:-:S07]  /*39e0*/  @P4 MOV R21, 0x4 ;  /* 0x0000000400154802 */ /* 0x002fce0000000f00 */
[----:B------:R-:W1:Y:S01]  /*39f0*/  @P4 LDC.64 R12, c[0x0][0x390] ;  /* 0x0000e400ff0c4b82 */ /* 0x000e620000000a00 */
[----:B0-----:R-:W-:-:S05]  /*3a00*/  @P4 IMAD.WIDE R10, R0, 0x8, R10 ;  /* 0x00000008000a4825 */ /* 0x001fca00078e020a */
[----:B------:R-:W-:Y:S01]  /*3a10*/  @P4 STG.E.64 desc[UR6][R10.64], R6 ;  /* 0x000000060a004986 */ /* 0x000fe2000c101b06 */
[----:B-1----:R-:W-:-:S05]  /*3a20*/  @P4 IMAD.WIDE R12, R0, 0x4, R12 ;  /* 0x00000004000c4825 */ /* 0x002fca00078e020c */
[----:B------:R-:W-:Y:S04]  /*3a30*/  @P4 STG.E desc[UR6][R12.64], R21 ;  /* 0x000000150c004986 */ /* 0x000fe8000c101906 */
[----:B------:R-:W2:Y:S01]  /*3a40*/  LDG.E R0, desc[UR6][R4.64+0x34] ;  /* 0x0000340604007981 */ /* 0x000ea2000c1e1900 */
[----:B------:R-:W-:Y:S02]  /*3a50*/  HFMA2 R3, -RZ, RZ, 0, 0 ;  /* 0x00000000ff037431 */ /* 0x000fe400000001ff */
[----:B------:R-:W-:-:S05]  /*3a60*/  @P1 IMAD.MOV.U32 R3, RZ, RZ, 0x1 ;  /* 0x00000001ff031424 */ /* 0x000fca00078e00ff */
[----:B------:R-:W-:-:S04]  /*3a70*/  @P0 IADD3 R3, PT, PT, R3, 0x1, RZ ;  /* 0x0000000103030810 */ /* 0x000fc80007ffe0ff */
[----:B------:R-:W-:-:S04]  /*3a80*/  @P2 IADD3 R3, PT, PT, R3, 0x1, RZ ;  /* 0x0000000103032810 */ /* 0x000fc80007ffe0ff */
[----:B------:R-:W-:-:S04]  /*3a90*/  @P3 IADD3 R3, PT, PT, R3, 0x1, RZ ;  /* 0x0000000103033810 */ /* 0x000fc80007ffe0ff */
[----:B------:R-:W-:-:S04]  /*3aa0*/  @P4 IADD3 R3, PT, PT, R3, 0x1, RZ ;  /* 0x0000000103034810 */ /* 0x000fc80007ffe0ff */
[----:B--2---:R-:W-:-:S05]  /*3ab0*/  IADD3 R3, PT, PT, R0, R3, RZ ;  /* 0x0000000300037210 */ /* 0x004fca0007ffe0ff */
[----:B------:R-:W-:Y:S01]  /*3ac0*/  STG.E desc[UR6][R4.64+0x38], R3 ;  /* 0x0000380304007986 */ /* 0x000fe2000c101906 */
[----:B------:R-:W-:Y:S05]  /*3ad0*/  EXIT ;  /* 0x000000000000794d */ /* 0x000fea0003800000 */
.L_x_0:
[----:B------:R-:W-:-:S00]  /*3ae0*/  BRA `(.L_x_0) ;  /* 0xfffffffc00fc7947 */ /* 0x000fc0000383ffff */
[----:B------:R-:W-:-:S00]  /*3af0*/  NOP ;  /* 0x0000000000007918 */ /* 0x000fc00000000000 */
        /* <DEDUP_REMOVED lines=8> */
.L_x_81:


//--------------------- .text._Z8test_csrPdS_     --------------------------
	.section	.text._Z8test_csrPdS_,"ax",@progbits
	.align	128
        .global         _Z8test_csrPdS_
        .type           _Z8test_csrPdS_,@function
        .size           _Z8test_csrPdS_,(.L_x_79 - _Z8test_csrPdS_)
        .other          _Z8test_csrPdS_,@"STO_CUDA_ENTRY STV_DEFAULT"
_Z8test_csrPdS_:
.text._Z8test_csrPdS_:
[----:B------:R-:W-:Y:S01]  /*0000*/  LDC R1, c[0x0][0x37c] ;  /* 0x0000df00ff017b82 */ /* 0x000fe20000000800 */
[----:B------:R-:W0:Y:S01]  /*0010*/  S2R R12, SR_CTAID.X ;  /* 0x00000000000c7919 */ /* 0x000e220000002500 */
[----:B------:R-:W0:Y:S01]  /*0020*/  LDCU UR4, c[0x0][0x360] ;  /* 0x00006c00ff0477ac */ /* 0x000e220008000800 */
[----:B------:R-:W0:Y:S02]  /*0030*/  S2R R3, SR_TID.X ;  /* 0x0000000000037919 */ /* 0x000e240000002100 */
[----:B0-----:R-:W-:-:S05]  /*0040*/  IMAD R12, R12, UR4, R3 ;  /* 0x000000040c0c7c24 */ /* 0x001fca000f8e0203 */
[----:B------:R-:W-:-:S13]  /*0050*/  ISETP.GT.AND P0, PT, R12, 0xf, PT ;  /* 0x0000000f0c00780c */ /* 0x000fda0003f04270 */
[----:B------:R-:W-:Y:S05]  /*0060*/  @P0 EXIT ;  /* 0x000000000000094d */ /* 0x000fea0003800000 */
[----:B------:R-:W0:Y:S01]  /*0070*/  LDC.64 R16, c[0x0][0x380] ;  /* 0x0000e000ff107b82 */ /* 0x000e220000000a00 */
[----:B------:R-:W1:Y:S01]  /*0080*/  LDCU.64 UR4, c[0x0][0x358] ;  /* 0x00006b00ff0477ac */ /* 0x000e620008000a00 */
[C---:B------:R-:W-:Y:S01]  /*0090*/  LOP3.LUT P1, R2, R12.reuse, 0x3, RZ, 0xc0, !PT ;  /* 0x000000030c027812 */ /* 0x040fe2000782c0ff */
[----:B------:R-:W-:Y:S01]  /*00a0*/  IMAD.MOV.U32 R15, RZ, RZ, -0x20 ;  /* 0xffffffe0ff0f7424 */ /* 0x000fe200078e00ff */
[C---:B------:R-:W-:Y:S02]  /*00b0*/  LOP3.LUT R3, R12.reuse, 0x80000003, RZ, 0xc0, !PT ;  /* 0x800000030c037812 */ /* 0x040fe400078ec0ff */
[----:B------:R-:W-:Y:S02]  /*00c0*/  ISETP.GT.AND P0, PT, R12, 0x7, PT ;  /* 0x000000070c00780c */ /* 0x000fe40003f04270 */
[----:B------:R-:W-:Y:S02]  /*00d0*/  ISETP.NE.AND P2, PT, R3, 0x3, PT ;  /* 0x000000030300780c */ /* 0x000fe40003f45270 */
[----:B------:R-:W-:-:S02]  /*00e0*/  SEL R15, R15, 0x20, P0 ;  /* 0x000000200f0f7807 */ /* 0x000fc40000000000 */
[----:B------:R-:W-:Y:S01]  /*00f0*/  SEL R5, RZ, 0xffffffff, !P0 ;  /* 0xffffffffff057807 */ /* 0x000fe20004000000 */
[----:B0-----:R-:W-:-:S05]  /*0100*/  IMAD.WIDE R16, R12, 0x8, R16 ;  /* 0x000000080c107825 */ /* 0x001fca00078e0210 */
[----:B-1----:R-:W2:Y:S04]  /*0110*/  LDG.E.64 R6, desc[UR4][R16.64] ;  /* 0x0000000410067981 */ /* 0x002ea8000c1e1b00 */
[----:B------:R-:W2:Y:S01]  /*0120*/  @P1 LDG.E.64 R18, desc[UR4][R16.64+-0x8] ;  /* 0xfffff80410121981 */ /* 0x000ea2000c1e1b00 */
[----:B------:R-:W-:-:S03]  /*0130*/  IADD3 R14, P0, PT, R16, R15, RZ ;  /* 0x0000000f100e7210 */ /* 0x000fc60007f1e0ff */
[----:B------:R-:W3:Y:S02]  /*0140*/  @P2 LDG.E.64 R10, desc[UR4][R16.64+0x8] ;  /* 0x00000804100a2981 */ /* 0x000ee4000c1e1b00 */
[----:B------:R-:W-:-:S05]  /*0150*/  IMAD.X R15, R17, 0x1, R5, P0 ;  /* 0x00000001110f7824 */ /* 0x000fca00000e0605 */
[----:B------:R-:W4:Y:S01]  /*0160*/  LDG.E.64 R4, desc[UR4][R14.64] ;  /* 0x000000040e047981 */ /* 0x000f22000c1e1b00 */
[----:B------:R-:W-:Y:S01]  /*0170*/  IMAD.MOV.U32 R0, RZ, RZ, 0x1 ;  /* 0x00000001ff007424 */ /* 0x000fe200078e00ff */
[----:B------:R-:W-:Y:S01]  /*0180*/  BSSY.RECONVERGENT B0, `(.L_x_1) ;  /* 0x000001b000007945 */ /* 0x000fe20003800200 */
[----:B------:R-:W-:Y:S01]  /*0190*/  @P1 IMAD.MOV.U32 R0, RZ, RZ, 0x2 ;  /* 0x00000002ff001424 */ /* 0x000fe200078e00ff */
[----:B------:R-:W-:Y:S01]  /*01a0*/  ISETP.NE.AND P4, PT, R2, RZ, PT ;  /* 0x000000ff0200720c */ /* 0x000fe20003f85270 */
[----:B------:R-:W-:Y:S02]  /*01b0*/  IMAD.MOV.U32 R20, RZ, RZ, 0x1 ;  /* 0x00000001ff147424 */ /* 0x000fe400078e00ff */
[----:B------:R-:W-:-:S04]  /*01c0*/  @P2 VIADD R0, R0, 0x1 ;  /* 0x0000000100002836 */ /* 0x000fc80000000000 */
[----:B------:R-:W-:-:S06]  /*01d0*/  VIADD R8, R0, 0x1 ;  /* 0x0000000100087836 */ /* 0x000fcc0000000000 */
[----:B------:R-:W0:Y:S08]  /*01e0*/  I2F.F64.U32 R8, R8 ;  /* 0x0000000800087312 */ /* 0x000e300000201800 */
[----:B0-----:R-:W0:Y:S02]  /*01f0*/  MUFU.RCP64H R21, R9 ;  /* 0x0000000900157308 */ /* 0x001e240000001800 */
[----:B0-----:R-:W-:-:S08]  /*0200*/  DFMA R22, -R8, R20, 1 ;  /* 0x3ff000000816742b */ /* 0x001fd00000000114 */
[----:B------:R-:W-:-:S08]  /*0210*/  DFMA R22, R22, R22, R22 ;  /* 0x000000161616722b */ /* 0x000fd00000000016 */
[----:B------:R-:W-:Y:S02]  /*0220*/  DFMA R22, R20, R22, R20 ;  /* 0x000000161416722b */ /* 0x000fe40000000014 */
[----:B--2---:R-:W-:-:S08]  /*0230*/  @P1 DADD R6, R6, R18 ;  /* 0x0000000006061229 */ /* 0x004fd00000000012 */
[----:B---3--:R-:W-:Y:S02]  /*0240*/  @P2 DADD R6, R6, R10 ;  /* 0x0000000006062229 */ /* 0x008fe4000000000a */
[----:B------:R-:W-:-:S06]  /*0250*/  DFMA R10, -R8, R22, 1 ;  /* 0x3ff00000080a742b */ /* 0x000fcc0000000116 */
[----:B----4-:R-:W-:Y:S02]  /*0260*/  DADD R6, R4, R6 ;  /* 0x0000000004067229 */ /* 0x010fe40000000006 */
[----:B------:R-:W-:-:S08]  /*0270*/  DFMA R10, R22, R10, R22 ;  /* 0x0000000a160a722b */ /* 0x000fd00000000016 */
[----:B------:R-:W-:Y:S01]  /*0280*/  DMUL R4, R6, R10 ;  /* 0x0000000a06047228 */ /* 0x000fe20000000000 */
[----:B------:R-:W-:-:S07]  /*0290*/  FSETP.GEU.AND P1, PT, |R7|, 6.5827683646048100446e-37, PT ;  /* 0x036000000700780b */ /* 0x000fce0003f2e200 */
[----:B------:R-:W-:-:S08]  /*02a0*/  DFMA R18, -R8, R4, R6 ;  /* 0x000000040812722b */ /* 0x000fd00000000106 */
[----:B------:R-:W-:-:S10]  /*02b0*/  DFMA R4, R10, R18, R4 ;  /* 0x000000120a04722b */ /* 0x000fd40000000004 */
[----:B------:R-:W-:-:S05]  /*02c0*/  FFMA R0, RZ, R9, R5 ;  /* 0x00000009ff007223 */ /* 0x000fca0000000005 */
[----:B------:R-:W-:-:S13]  /*02d0*/  FSETP.GT.AND P0, PT, |R0|, 1.469367938527859385e-39, PT ;  /* 0x001000000000780b */ /* 0x000fda0003f04200 */
[----:B------:R-:W-:Y:S05]  /*02e0*/  @P0 BRA P1, `(.L_x_2) ;  /* 0x0000000000100947 */ /* 0x000fea0000800000 */
[----:B------:R-:W-:-:S07]  /*02f0*/  MOV R0, 0x310 ;  /* 0x0000031000007802 */ /* 0x000fce0000000f00 */
[----:B------:R-:W-:Y:S05]  /*0300*/  CALL.REL.NOINC `($__internal_0_$__cuda_sm20_div_rn_f64_full) ;  /* 0x0000000800507944 */ /* 0x000fea0003c00000 */
[----:B------:R-:W-:Y:S02]  /*0310*/  IMAD.MOV.U32 R4, RZ, RZ, R6 ;  /* 0x000000ffff047224 */ /* 0x000fe400078e0006 */
[----:B------:R-:W-:-:S07]  /*0320*/  IMAD.MOV.U32 R5, RZ, RZ, R7 ;  /* 0x000000ffff057224 */ /* 0x000fce00078e0007 */
.L_x_2:
[----:B------:R-:W-:Y:S05]  /*0330*/  BSYNC.RECONVERGENT B0 ;  /* 0x0000000000007941 */ /* 0x000fea0003800200 */
.L_x_1:
[----:B------:R-:W0:Y:S01]  /*0340*/  LDC.64 R6, c[0x0][0x388] ;  /* 0x0000e200ff067b82 */ /* 0x000e220000000a00 */
[----:B------:R-:W-:Y:S01]  /*0350*/  ISETP.NE.AND P0, PT, R3, 0x3, PT ;  /* 0x000000030300780c */ /* 0x000fe20003f05270 */
[----:B0-----:R-:W-:-:S05]  /*0360*/  IMAD.WIDE R12, R12, 0x8, R6 ;  /* 0x000000080c0c7825 */ /* 0x001fca00078e0206 */
[----:B------:R0:W-:Y:S04]  /*0370*/  STG.E.64 desc[UR4][R12.64], R4 ;  /* 0x000000040c007986 */ /* 0x0001e8000c101b04 */
[----:B------:R-:W2:Y:S04]  /*0380*/  LDG.E.64 R10, desc[UR4][R16.64+0x80] ;  /* 0x00008004100a7981 */ /* 0x000ea8000c1e1b00 */
[----:B------:R-:W2:Y:S04]  /*0390*/  @P4 LDG.E.64 R20, desc[UR4][R16.64+0x78] ;  /* 0x0000780410144981 */ /* 0x000ea8000c1e1b00 */
[----:B------:R-:W3:Y:S04]  /*03a0*/  @P0 LDG.E.64 R18, desc[UR4][R16.64+0x88] ;  /* 0x0000880410120981 */ /* 0x000ee8000c1e1b00 */
[----:B------:R-:W4:Y:S01]  /*03b0*/  LDG.E.64 R6, desc[UR4][R14.64+0x80] ;  /* 0x000080040e067981 */ /* 0x000f22000c1e1b00 */
[----:B------:R-:W-:Y:S01]  /*03c0*/  IMAD.MOV.U32 R0, RZ, RZ, 0x1 ;  /* 0x00000001ff007424 */ /* 0x000fe200078e00ff */
[----:B------:R-:W-:Y:S01]  /*03d0*/  BSSY.RECONVERGENT B0, `(.L_x_3) ;  /* 0x000001b000007945 */ /* 0x000fe20003800200 */
[----:B------:R-:W-:-:S02]  /*03e0*/  @P4 IMAD.MOV.U32 R0, RZ, RZ, 0x2 ;  /* 0x00000002ff004424 */ /* 0x000fc400078e00ff */
[----:B------:R-:W-:Y:S02]  /*03f0*/  IMAD.MOV.U32 R22, RZ, RZ, 0x1 ;  /* 0x00000001ff167424 */ /* 0x000fe400078e00ff */
[----:B------:R-:W-:-:S04]  /*0400*/  @P0 VIADD R0, R0, 0x1 ;  /* 0x0000000100000836 */ /* 0x000fc80000000000 */
[----:B------:R-:W-:-:S06]  /*0410*/  VIADD R8, R0, 0x1 ;  /* 0x0000000100087836 */ /* 0x000fcc0000000000 */
[----:B------:R-:W1:Y:S08]  /*0420*/  I2F.F64.U32 R8, R8 ;  /* 0x0000000800087312 */ /* 0x000e700000201800 */
[----:B-1----:R-:W0:Y:S02]  /*0430*/  MUFU.RCP64H R23, R9 ;  /* 0x0000000900177308 */ /* 0x002e240000001800 */
[----:B0-----:R-:W-:-:S08]  /*0440*/  DFMA R4, -R8, R22, 1 ;  /* 0x3ff000000804742b */ /* 0x001fd00000000116 */
[----:B------:R-:W-:-:S08]  /*0450*/  DFMA R4, R4, R4, R4 ;  /* 0x000000040404722b */ /* 0x000fd00000000004 */
[----:B------:R-:W-:Y:S02]  /*0460*/  DFMA R4, R22, R4, R22 ;  /* 0x000000041604722b */ /* 0x000fe40000000016 */
[----:B--2---:R-:W-:Y:S01]  /*0470*/  @P4 DADD R10, R10, R20 ;  /* 0x000000000a0a4229 */ /* 0x004fe20000000014 */
[----:B------:R-:W-:-:S07]  /*0480*/  ISETP.NE.AND P4, PT, R2, RZ, PT ;  /* 0x000000ff0200720c */ /* 0x000fce0003f85270 */
        /* <DEDUP_REMOVED lines=15> */
.L_x_4:
[----:B------:R-:W-:Y:S05]  /*0580*/  BSYNC.RECONVERGENT B0 ;  /* 0x0000000000007941 */ /* 0x000fea0003800200 */
.L_x_3:
[----:B------:R-:W-:Y:S01]  /*0590*/  ISETP.NE.AND P0, PT, R3, 0x3, PT ;  /* 0x000000030300780c */ /* 0x000fe20003f05270 */
        /* <DEDUP_REMOVED lines=33> */
.L_x_6:
[----:B------:R-:W-:Y:S05]  /*07b0*/  BSYNC.RECONVERGENT B0 ;  /* 0x0000000000007941 */ /* 0x000fea0003800200 */
.L_x_5:
        /* <DEDUP_REMOVED lines=34> */
.L_x_8:
[----:B------:R-:W-:Y:S05]  /*09e0*/  BSYNC.RECONVERGENT B0 ;  /* 0x0000000000007941 */ /* 0x000fea0003800200 */
.L_x_7:
        /* <DEDUP_REMOVED lines=9> */
[----:B------:R-:W-:-:S03]  /*0a80*/  IMAD.MOV.U32 R18, RZ, RZ, 0x1 ;  /* 0x00000001ff127424 */ /* 0x000fc600078e00ff */
[----:B------:R-:W-:-:S05]  /*0a90*/  @P0 IADD3 R0, PT, PT, R0, 0x1, RZ ;  /* 0x0000000100000810 */ /* 0x000fca0007ffe0ff */
[----:B------:R-:W-:-:S06]  /*0aa0*/  VIADD R8, R0, 0x1 ;  /* 0x0000000100087836 */ /* 0x000fcc0000000000 */
[----:B------:R-:W1:Y:S08]  /*0ab0*/  I2F.F64.U32 R8, R8 ;  /* 0x0000000800087312 */ /* 0x000e700000201800 */
[----:B-1----:R-:W0:Y:S02]  /*0ac0*/  MUFU.RCP64H R19, R9 ;  /* 0x0000000900137308 */ /* 0x002e240000001800 */
[----:B0-----:R-:W-:-:S08]  /*0ad0*/  DFMA R4, -R8, R18, 1 ;  /* 0x3ff000000804742b */ /* 0x001fd00000000112 */
[----:B------:R-:W-:-:S08]  /*0ae0*/  DFMA R4, R4, R4, R4 ;  /* 0x000000040404722b */ /* 0x000fd00000000004 */
[----:B------:R-:W-:Y:S02]  /*0af0*/  DFMA R4, R18, R4, R18 ;  /* 0x000000041204722b */ /* 0x000fe40000000012 */
[----:B--2---:R-:W-:-:S06]  /*0b00*/  @P4 DADD R2, R2, R6 ;  /* 0x0000000002024229 */ /* 0x004fcc0000000006 */
[----:B------:R-:W-:Y:S02]  /*0b10*/  DFMA R6, -R8, R4, 1 ;  /* 0x3ff000000806742b */ /* 0x000fe40000000104 */
[----:B---3--:R-:W-:-:S06]  /*0b20*/  @P0 DADD R2, R2, R10 ;  /* 0x0000000002020229 */ /* 0x008fcc000000000a */
[----:B------:R-:W-:Y:S02]  /*0b30*/  DFMA R6, R4, R6, R4 ;  /* 0x000000060406722b */ /* 0x000fe40000000004 */
[----:B----4-:R-:W-:-:S08]  /*0b40*/  DADD R14, R14, R2 ;  /* 0x000000000e0e7229 */ /* 0x010fd00000000002 */
[----:B------:R-:W-:Y:S02]  /*0b50*/  DMUL R2, R14, R6 ;  /* 0x000000060e027228 */ /* 0x000fe40000000000 */
[----:B------:R-:W-:-:S06]  /*0b60*/  FSETP.GEU.AND P1, PT, |R15|, 6.5827683646048100446e-37, PT ;  /* 0x036000000f00780b */ /* 0x000fcc0003f2e200 */
[----:B------:R-:W-:-:S08]  /*0b70*/  DFMA R4, -R8, R2, R14 ;  /* 0x000000020804722b */ /* 0x000fd0000000010e */
[----:B------:R-:W-:-:S10]  /*0b80*/  DFMA R2, R6, R4, R2 ;  /* 0x000000040602722b */ /* 0x000fd40000000002 */
[----:B------:R-:W-:-:S05]  /*0b90*/  FFMA R0, RZ, R9, R3 ;  /* 0x00000009ff007223 */ /* 0x000fca0000000003 */
[----:B------:R-:W-:-:S13]  /*0ba0*/  FSETP.GT.AND P0, PT, |R0|, 1.469367938527859385e-39, PT ;  /* 0x001000000000780b */ /* 0x000fda0003f04200 */
[----:B------:R-:W-:Y:S05]  /*0bb0*/  @P0 BRA P1, `(.L_x_10) ;  /* 0x0000000000180947 */ /* 0x000fea0000800000 */
[----:B------:R-:W-:Y:S01]  /*0bc0*/  IMAD.MOV.U32 R6, RZ, RZ, R14 ;  /* 0x000000ffff067224 */ /* 0x000fe200078e000e */
[----:B------:R-:W-:Y:S01]  /*0bd0*/  MOV R0, 0xc00 ;  /* 0x00000c0000007802 */ /* 0x000fe20000000f00 */
[----:B------:R-:W-:-:S07]  /*0be0*/  IMAD.MOV.U32 R7, RZ, RZ, R15 ;  /* 0x000000ffff077224 */ /* 0x000fce00078e000f */
[----:B------:R-:W-:Y:S05]  /*0bf0*/  CALL.REL.NOINC `($__internal_0_$__cuda_sm20_div_rn_f64_full) ;  /* 0x0000000000147944 */ /* 0x000fea0003c00000 */
[----:B------:R-:W-:Y:S02]  /*0c00*/  IMAD.MOV.U32 R2, RZ, RZ, R6 ;  /* 0x000000ffff027224 */ /* 0x000fe400078e0006 */
[----:B------:R-:W-:-:S07]  /*0c10*/  IMAD.MOV.U32 R3, RZ, RZ, R7 ;  /* 0x000000ffff037224 */ /* 0x000fce00078e0007 */
.L_x_10:
[----:B------:R-:W-:Y:S05]  /*0c20*/  BSYNC.RECONVERGENT B0 ;  /* 0x0000000000007941 */ /* 0x000fea0003800200 */
.L_x_9:
[----:B------:R-:W-:Y:S01]  /*0c30*/  STG.E.64 desc[UR4][R12.64+0x200], R2 ;  /* 0x000200020c007986 */ /* 0x000fe2000c101b04 */
[----:B------:R-:W-:Y:S05]  /*0c40*/  EXIT ;  /* 0x000000000000794d */ /* 0x000fea0003800000 */
        .weak           $__internal_0_$__cuda_sm20_div_rn_f64_full
        .type           $__internal_0_$__cuda_sm20_div_rn_f64_full,@function
        .size           $__internal_0_$__cuda_sm20_div_rn_f64_full,(.L_x_79 - $__internal_0_$__cuda_sm20_div_rn_f64_full)
$__internal_0_$__cuda_sm20_div_rn_f64_full:
[C---:B------:R-:W-:Y:S01]  /*0c50*/  FSETP.GEU.AND P0, PT, |R9|.reuse, 1.469367938527859385e-39, PT ;  /* 0x001000000900780b */ /* 0x040fe20003f0e200 */
[----:B------:R-:W-:Y:S01]  /*0c60*/  IMAD.MOV.U32 R18, RZ, RZ, 0x1 ;  /* 0x00000001ff127424 */ /* 0x000fe200078e00ff */
[----:B------:R-:W-:Y:S01]  /*0c70*/  LOP3.LUT R10, R9, 0x800fffff, RZ, 0xc0, !PT ;  /* 0x800fffff090a7812 */ /* 0x000fe200078ec0ff */
[----:B------:R-:W-:Y:S01]  /*0c80*/  BSSY.RECONVERGENT B1, `(.L_x_11) ;  /* 0x0000054000017945 */ /* 0x000fe20003800200 */
[C---:B------:R-:W-:Y:S02]  /*0c90*/  FSETP.GEU.AND P1, PT, |R7|.reuse, 1.469367938527859385e-39, PT ;  /* 0x001000000700780b */ /* 0x040fe40003f2e200 */
[----:B------:R-:W-:Y:S01]  /*0ca0*/  LOP3.LUT R11, R10, 0x3ff00000, RZ, 0xfc, !PT ;  /* 0x3ff000000a0b7812 */ /* 0x000fe200078efcff */
[----:B------:R-:W-:Y:S01]  /*0cb0*/  IMAD.MOV.U32 R10, RZ, RZ, R8 ;  /* 0x000000ffff0a7224 */ /* 0x000fe200078e0008 */
[----:B------:R-:W-:Y:S02]  /*0cc0*/  LOP3.LUT R4, R7, 0x7ff00000, RZ, 0xc0, !PT ;  /* 0x7ff0000007047812 */ /* 0x000fe400078ec0ff */
[----:B------:R-:W-:-:S03]  /*0cd0*/  LOP3.LUT R27, R9, 0x7ff00000, RZ, 0xc0, !PT ;  /* 0x7ff00000091b7812 */ /* 0x000fc600078ec0ff */
[----:B------:R-:W-:Y:S01]  /*0ce0*/  @!P0 DMUL R10, R8, 8.98846567431157953865e+307 ;  /* 0x7fe00000080a8828 */ /* 0x000fe20000000000 */
[----:B------:R-:W-:-:S03]  /*0cf0*/  ISETP.GE.U32.AND P3, PT, R4, R27, PT ;  /* 0x0000001b0400720c */ /* 0x000fc60003f66070 */
[----:B------:R-:W-:Y:S02]  /*0d00*/  @!P1 LOP3.LUT R5, R9, 0x7ff00000, RZ, 0xc0, !PT ;  /* 0x7ff0000009059812 */ /* 0x000fe400078ec0ff */
[----:B------:R-:W0:Y:S02]  /*0d10*/  MUFU.RCP64H R19, R11 ;  /* 0x0000000b00137308 */ /* 0x000e240000001800 */
[----:B------:R-:W-:Y:S01]  /*0d20*/  @!P1 ISETP.GE.U32.AND P2, PT, R4, R5, PT ;  /* 0x000000050400920c */ /* 0x000fe20003f46070 */
[----:B------:R-:W-:Y:S01]  /*0d30*/  IMAD.MOV.U32 R5, RZ, RZ, 0x1ca00000 ;  /* 0x1ca00000ff057424 */ /* 0x000fe200078e00ff */
[----:B------:R-:W-:-:S04]  /*0d40*/  @!P0 LOP3.LUT R27, R11, 0x7ff00000, RZ, 0xc0, !PT ;  /* 0x7ff000000b1b8812 */ /* 0x000fc800078ec0ff */
[----:B------:R-:W-:-:S04]  /*0d50*/  @!P1 SEL R21, R5, 0x63400000, !P2 ;  /* 0x6340000005159807 */ /* 0x000fc80005000000 */
[----:B------:R-:W-:-:S04]  /*0d60*/  @!P1 LOP3.LUT R24, R21, 0x80000000, R7, 0xf8, !PT ;  /* 0x8000000015189812 */ /* 0x000fc800078ef807 */
[----:B------:R-:W-:Y:S01]  /*0d70*/  @!P1 LOP3.LUT R25, R24, 0x100000, RZ, 0xfc, !PT ;  /* 0x0010000018199812 */ /* 0x000fe200078efcff */
[----:B0-----:R-:W-:Y:S01]  /*0d80*/  DFMA R22, R18, -R10, 1 ;  /* 0x3ff000001216742b */ /* 0x001fe2000000080a */
[----:B------:R-:W-:-:S07]  /*0d90*/  @!P1 IMAD.MOV.U32 R24, RZ, RZ, RZ ;  /* 0x000000ffff189224 */ /* 0x000fce00078e00ff */
[----:B------:R-:W-:-:S08]  /*0da0*/  DFMA R22, R22, R22, R22 ;  /* 0x000000161616722b */ /* 0x000fd00000000016 */
[----:B------:R-:W-:Y:S01]  /*0db0*/  DFMA R22, R18, R22, R18 ;  /* 0x000000161216722b */ /* 0x000fe20000000012 */
[----:B------:R-:W-:Y:S01]  /*0dc0*/  SEL R19, R5, 0x63400000, !P3 ;  /* 0x6340000005137807 */ /* 0x000fe20005800000 */
[----:B------:R-:W-:-:S03]  /*0dd0*/  IMAD.MOV.U32 R18, RZ, RZ, R6 ;  /* 0x000000ffff127224 */ /* 0x000fc600078e0006 */
[----:B------:R-:W-:-:S03]  /*0de0*/  LOP3.LUT R19, R19, 0x800fffff, R7, 0xf8, !PT ;  /* 0x800fffff13137812 */ /* 0x000fc600078ef807 */
[----:B------:R-:W-:-:S03]  /*0df0*/  DFMA R20, R22, -R10, 1 ;  /* 0x3ff000001614742b */ /* 0x000fc6000000080a */
[----:B------:R-:W-:-:S05]  /*0e00*/  @!P1 DFMA R18, R18, 2, -R24 ;  /* 0x400000001212982b */ /* 0x000fca0000000818 */
[----:B------:R-:W-:-:S08]  /*0e10*/  DFMA R20, R22, R20, R22 ;  /* 0x000000141614722b */ /* 0x000fd00000000016 */
[----:B------:R-:W-:-:S08]  /*0e20*/  DMUL R22, R20, R18 ;  /* 0x0000001214167228 */ /* 0x000fd00000000000 */
[----:B------:R-:W-:-:S08]  /*0e30*/  DFMA R24, R22, -R10, R18 ;  /* 0x8000000a1618722b */ /* 0x000fd00000000012 */
[----:B------:R-:W-:Y:S01]  /*0e40*/  DFMA R24, R20, R24, R22 ;  /* 0x000000181418722b */ /* 0x000fe20000000016 */
[----:B------:R-:W-:Y:S01]  /*0e50*/  IMAD.MOV.U32 R20, RZ, RZ, R4 ;  /* 0x000000ffff147224 */ /* 0x000fe200078e0004 */
[----:B------:R-:W-:Y:S01]  /*0e60*/  @!P1 LOP3.LUT R20, R19, 0x7ff00000, RZ, 0xc0, !PT ;  /* 0x7ff0000013149812 */ /* 0x000fe200078ec0ff */
[----:B------:R-:W-:-:S04]  /*0e70*/  VIADD R22, R27, 0xffffffff ;  /* 0xffffffff1b167836 */ /* 0x000fc80000000000 */
[----:B------:R-:W-:-:S05]  /*0e80*/  VIADD R21, R20, 0xffffffff ;  /* 0xffffffff14157836 */ /* 0x000fca0000000000 */
[----:B------:R-:W-:-:S04]  /*0e90*/  ISETP.GT.U32.AND P0, PT, R21, 0x7feffffe, PT ;  /* 0x7feffffe1500780c */ /* 0x000fc80003f04070 */
[----:B------:R-:W-:-:S13]  /*0ea0*/  ISETP.GT.U32.OR P0, PT, R22, 0x7feffffe, P0 ;  /* 0x7feffffe1600780c */ /* 0x000fda0000704470 */
[----:B------:R-:W-:Y:S05]  /*0eb0*/  @P0 BRA `(.L_x_12) ;  /* 0x00000000006c0947 */ /* 0x000fea0003800000 */
[----:B------:R-:W-:-:S04]  /*0ec0*/  LOP3.LUT R7, R9, 0x7ff00000, RZ, 0xc0, !PT ;  /* 0x7ff0000009077812 */ /* 0x000fc800078ec0ff */
[CC--:B------:R-:W-:Y:S02]  /*0ed0*/  VIADDMNMX R6, R4.reuse, -R7.reuse, 0xb9600000, !PT ;  /* 0xb960000004067446 */ /* 0x0c0fe40007800907 */
[----:B------:R-:W-:Y:S02]  /*0ee0*/  ISETP.GE.U32.AND P0, PT, R4, R7, PT ;  /* 0x000000070400720c */ /* 0x000fe40003f06070 */
[----:B------:R-:W-:Y:S02]  /*0ef0*/  VIMNMX R6, PT, PT, R6, 0x46a00000, PT ;  /* 0x46a0000006067848 */ /* 0x000fe40003fe0100 */
[----:B------:R-:W-:-:S05]  /*0f00*/  SEL R5, R5, 0x63400000, !P0 ;  /* 0x6340000005057807 */ /* 0x000fca0004000000 */
[----:B------:R-:W-:Y:S01]  /*0f10*/  IMAD.IADD R20, R6, 0x1, -R5 ;  /* 0x0000000106147824 */ /* 0x000fe200078e0a05 */
[----:B------:R-:W-:-:S03]  /*0f20*/  MOV R6, RZ ;  /* 0x000000ff00067202 */ /* 0x000fc60000000f00 */
[----:B------:R-:W-:-:S06]  /*0f30*/  VIADD R7, R20, 0x7fe00000 ;  /* 0x7fe0000014077836 */ /* 0x000fcc0000000000 */
[----:B------:R-:W-:-:S10]  /*0f40*/  DMUL R4, R24, R6 ;  /* 0x0000000618047228 */ /* 0x000fd40000000000 */
[----:B------:R-:W-:-:S13]  /*0f50*/  FSETP.GTU.AND P0, PT, |R5|, 1.469367938527859385e-39, PT ;  /* 0x001000000500780b */ /* 0x000fda0003f0c200 */
[----:B------:R-:W-:Y:S05]  /*0f60*/  @P0 BRA `(.L_x_13) ;  /* 0x0000000000940947 */ /* 0x000fea0003800000 */
[----:B------:R-:W-:Y:S01]  /*0f70*/  DFMA R10, R24, -R10, R18 ;  /* 0x8000000a180a722b */ /* 0x000fe20000000012 */
[----:B------:R-:W-:-:S09]  /*0f80*/  IMAD.MOV.U32 R8, RZ, RZ, RZ ;  /* 0x000000ffff087224 */ /* 0x000fd200078e00ff */
[C---:B------:R-:W-:Y:S02]  /*0f90*/  FSETP.NEU.AND P0, PT, R11.reuse, RZ, PT ;  /* 0x000000ff0b00720b */ /* 0x040fe40003f0d000 */
[----:B------:R-:W-:-:S04]  /*0fa0*/  LOP3.LUT R19, R11, 0x80000000, R9, 0x48, !PT ;  /* 0x800000000b137812 */ /* 0x000fc800078e4809 */
[----:B------:R-:W-:-:S07]  /*0fb0*/  LOP3.LUT R9, R19, R7, RZ, 0xfc, !PT ;  /* 0x0000000713097212 */ /* 0x000fce00078efcff */
[----:B------:R-:W-:Y:S05]  /*0fc0*/  @!P0 BRA `(.L_x_13) ;  /* 0x00000000007c8947 */ /* 0x000fea0003800000 */
[----:B------:R-:W-:Y:S01]  /*0fd0*/  IMAD.MOV R7, RZ, RZ, -R20 ;  /* 0x000000ffff077224 */ /* 0x000fe200078e0a14 */
[----:B------:R-:W-:Y:S01]  /*0fe0*/  DMUL.RP R8, R24, R8 ;  /* 0x0000000818087228 */ /* 0x000fe20000008000 */
[----:B------:R-:W-:-:S06]  /*0ff0*/  IMAD.MOV.U32 R6, RZ, RZ, RZ ;  /* 0x000000ffff067224 */ /* 0x000fcc00078e00ff */
[----:B------:R-:W-:-:S03]  /*1000*/  DFMA R6, R4, -R6, R24 ;  /* 0x800000060406722b */ /* 0x000fc60000000018 */
[----:B------:R-:W-:-:S03]  /*1010*/  LOP3.LUT R19, R9, R19, RZ, 0x3c, !PT ;  /* 0x0000001309137212 */ /* 0x000fc600078e3cff */
[----:B------:R-:W-:-:S04]  /*1020*/  IADD3 R6, PT, PT, -R20, -0x43300000, RZ ;  /* 0xbcd0000014067810 */ /* 0x000fc80007ffe1ff */
[----:B------:R-:W-:-:S04]  /*1030*/  FSETP.NEU.AND P0, PT, |R7|, R6, PT ;  /* 0x000000060700720b */ /* 0x000fc80003f0d200 */
[----:B------:R-:W-:Y:S02]  /*1040*/  FSEL R4, R8, R4, !P0 ;  /* 0x0000000408047208 */ /* 0x000fe40004000000 */
[----:B------:R-:W-:Y:S01]  /*1050*/  FSEL R5, R19, R5, !P0 ;  /* 0x0000000513057208 */ /* 0x000fe20004000000 */
[----:B------:R-:W-:Y:S06]  /*1060*/  BRA `(.L_x_13) ;  /* 0x0000000000547947 */ /* 0x000fec0003800000 */
.L_x_12:
[----:B------:R-:W-:-:S14]  /*1070*/  DSETP.NAN.AND P0, PT, R6, R6, PT ;  /* 0x000000060600722a */ /* 0x000fdc0003f08000 */
[----:B------:R-:W-:Y:S05]  /*1080*/  @P0 BRA `(.L_x_14) ;  /* 0x0000000000440947 */ /* 0x000fea0003800000 */
[----:B------:R-:W-:-:S14]  /*1090*/  DSETP.NAN.AND P0, PT, R8, R8, PT ;  /* 0x000000080800722a */ /* 0x000fdc0003f08000 */
[----:B------:R-:W-:Y:S05]  /*10a0*/  @P0 BRA `(.L_x_15) ;  /* 0x0000000000300947 */ /* 0x000fea0003800000 */
[----:B------:R-:W-:Y:S01]  /*10b0*/  ISETP.NE.AND P0, PT, R20, R27, PT ;  /* 0x0000001b1400720c */ /* 0x000fe20003f05270 */
[----:B------:R-:W-:Y:S02]  /*10c0*/  IMAD.MOV.U32 R4, RZ, RZ, 0x0 ;  /* 0x00000000ff047424 */ /* 0x000fe400078e00ff */
[----:B------:R-:W-:-:S10]  /*10d0*/  IMAD.MOV.U32 R5, RZ, RZ, -0x80000 ;  /* 0xfff80000ff057424 */ /* 0x000fd400078e00ff */
[----:B------:R-:W-:Y:S05]  /*10e0*/  @!P0 BRA `(.L_x_13) ;  /* 0x0000000000348947 */ /* 0x000fea0003800000 */
[----:B------:R-:W-:Y:S02]  /*10f0*/  ISETP.NE.AND P0, PT, R20, 0x7ff00000, PT ;  /* 0x7ff000001400780c */ /* 0x000fe40003f05270 */
[----:B------:R-:W-:Y:S02]  /*1100*/  LOP3.LUT R5, R7, 0x80000000, R9, 0x48, !PT ;  /* 0x8000000007057812 */ /* 0x000fe400078e4809 */
[----:B------:R-:W-:-:S13]  /*1110*/  ISETP.EQ.OR P0, PT, R27, RZ, !P0 ;  /* 0x000000ff1b00720c */ /* 0x000fda0004702670 */
[----:B------:R-:W-:Y:S01]  /*1120*/  @P0 LOP3.LUT R6, R5, 0x7ff00000, RZ, 0xfc, !PT ;  /* 0x7ff0000005060812 */ /* 0x000fe200078efcff */
[----:B------:R-:W-:Y:S02]  /*1130*/  @!P0 IMAD.MOV.U32 R4, RZ, RZ, RZ ;  /* 0x000000ffff048224 */ /* 0x000fe400078e00ff */
[----:B------:R-:W-:Y:S02]  /*1140*/  @P0 IMAD.MOV.U32 R4, RZ, RZ, RZ ;  /* 0x000000ffff040224 */ /* 0x000fe400078e00ff */
[----:B------:R-:W-:Y:S01]  /*1150*/  @P0 IMAD.MOV.U32 R5, RZ, RZ, R6 ;  /* 0x000000ffff050224 */ /* 0x000fe200078e0006 */
[----:B------:R-:W-:Y:S06]  /*1160*/  BRA `(.L_x_13) ;  /* 0x0000000000147947 */ /* 0x000fec0003800000 */
.L_x_15:
[----:B------:R-:W-:Y:S01]  /*1170*/  LOP3.LUT R5, R9, 0x80000, RZ, 0xfc, !PT ;  /* 0x0008000009057812 */ /* 0x000fe200078efcff */
[----:B------:R-:W-:Y:S01]  /*1180*/  IMAD.MOV.U32 R4, RZ, RZ, R8 ;  /* 0x000000ffff047224 */ /* 0x000fe200078e0008 */
[----:B------:R-:W-:Y:S06]  /*1190*/  BRA `(.L_x_13) ;  /* 0x0000000000087947 */ /* 0x000fec0003800000 */
.L_x_14:
[----:B------:R-:W-:Y:S01]  /*11a0*/  LOP3.LUT R5, R7, 0x80000, RZ, 0xfc, !PT ;  /* 0x0008000007057812 */ /* 0x000fe200078efcff */
[----:B------:R-:W-:-:S07]  /*11b0*/  IMAD.MOV.U32 R4, RZ, RZ, R6 ;  /* 0x000000ffff047224 */ /* 0x000fce00078e0006 */
.L_x_13:
[----:B------:R-:W-:Y:S05]  /*11c0*/  BSYNC.RECONVERGENT B1 ;  /* 0x0000000000017941 */ /* 0x000fea0003800200 */
.L_x_11:
[----:B------:R-:W-:Y:S02]  /*11d0*/  IMAD.MOV.U32 R6, RZ, RZ, R4 ;  /* 0x000000ffff067224 */ /* 0x000fe400078e0004 */
[----:B------:R-:W-:Y:S02]  /*11e0*/  IMAD.MOV.U32 R7, RZ, RZ, R5 ;  /* 0x000000ffff077224 */ /* 0x000fe400078e0005 */
[----:B------:R-:W-:Y:S02]  /*11f0*/  IMAD.MOV.U32 R4, RZ, RZ, R0 ;  /* 0x000000ffff047224 */ /* 0x000fe400078e0000 */
[----:B------:R-:W-:-:S04]  /*1200*/  IMAD.MOV.U32 R5, RZ, RZ, 0x0 ;  /* 0x00000000ff057424 */ /* 0x000fc800078e00ff */
[----:B------:R-:W-:Y:S05]  /*1210*/  RET.REL.NODEC R4 `(_Z8test_csrPdS_) ;  /* 0xffffffec04787950 */ /* 0x000fea0003c3ffff */
.L_x_16:
        /* <DEDUP_REMOVED lines=14> */
.L_x_79:


//--------------------- .text._Z12csr_precountPdPiS0_ --------------------------
	.section	.text._Z12csr_precountPdPiS0_,"ax",@progbits
	.align	128
        .global         _Z12csr_precountPdPiS0_
        .type           _Z12csr_precountPdPiS0_,@function
        .size           _Z12csr_precountPdPiS0_,(.L_x_83 - _Z12csr_precountPdPiS0_)
        .other          _Z12csr_precountPdPiS0_,@"STO_CUDA_ENTRY STV_DEFAULT"
_Z12csr_precountPdPiS0_:
.text._Z12csr_precountPdPiS0_:
[----:B------:R-:W0:Y:S01]  /*0000*/  LDC R1, c[0x0][0x37c] ;  /* 0x0000df00ff017b82 */ /* 0x000e220000000800 */
[----:B------:R-:W1:Y:S07]  /*0010*/  S2R R21, SR_TID.X ;  /* 0x0000000000157919 */ /* 0x000e6e0000002100 */
[----:B------:R-:W1:Y:S01]  /*0020*/  S2UR UR4, SR_CTAID.X ;  /* 0x00000000000479c3 */ /* 0x000e620000002500 */
[----:B0-----:R-:W-:-:S07]  /*0030*/  VIADD R1, R1, 0xffffffe8 ;  /* 0xffffffe801017836 */ /* 0x001fce0000000000 */
[----:B------:R-:W1:Y:S02]  /*0040*/  LDC R18, c[0x0][0x360] ;  /* 0x0000d800ff127b82 */ /* 0x000e640000000800 */
[----:B-1----:R-:W-:-:S05]  /*0050*/  IMAD R19, R18, UR4, R21 ;  /* 0x0000000412137c24 */ /* 0x002fca000f8e0215 */
[----:B------:R-:W-:-:S13]  /*0060*/  ISETP.GT.AND P0, PT, R19, RZ, PT ;  /* 0x000000ff1300720c */ /* 0x000fda0003f04270 */
[----:B------:R-:W-:Y:S05]  /*0070*/  @P0 EXIT ;  /* 0x000000000000094d */ /* 0x000fea0003800000 */
[----:B------:R-:W-:Y:S01]  /*0080*/  IMAD.SHL.U32 R19, R19, 0x100, RZ ;  /* 0x0000010013137824 */ /* 0x000fe200078e00ff */
[----:B------:R-:W0:Y:S01]  /*0090*/  S2UR UR5, SR_CgaCtaId ;  /* 0x00000000000579c3 */ /* 0x000e220000008800 */
[----:B------:R-:W-:Y:S01]  /*00a0*/  UMOV UR4, 0x400 ;  /* 0x0000040000047882 */ /* 0x000fe20000000000 */
[----:B------:R-:W-:Y:S02]  /*00b0*/  BSSY.RECONVERGENT B0, `(.L_x_17) ;  /* 0x0000277000007945 */ /* 0x000fe40003800200 */
[----:B------:R-:W-:-:S05]  /*00c0*/  VIMNMX R0, PT, PT, R19, -0xf0, PT ;  /* 0xffffff1013007848 */ /* 0x000fca0003fe0100 */
[----:B------:R-:W-:-:S04]  /*00d0*/  IMAD.IADD R0, R0, 0x1, -R19 ;  /* 0x0000000100007824 */ /* 0x000fc800078e0a13 */
[----:B------:R-:W-:-:S05]  /*00e0*/  VIADD R2, R0, 0xff ;  /* 0x000000ff00027836 */ /* 0x000fca0000000000 */
[----:B------:R-:W-:Y:S01]  /*00f0*/  ISETP.GE.AND P0, PT, R2, RZ, PT ;  /* 0x000000ff0200720c */ /* 0x000fe20003f06270 */
[----:B0-----:R-:W-:-:S06]  /*0100*/  ULEA UR4, UR5, UR4, 0x18 ;  /* 0x0000000405047291 */ /* 0x001fcc000f8ec0ff */
[----:B------:R-:W-:-:S06]  /*0110*/  LEA R16, R21, UR4, 0x2 ;  /* 0x0000000415107c11 */ /* 0x000fcc000f8e10ff */
[----:B------:R-:W-:Y:S05]  /*0120*/  @!P0 BRA `(.L_x_18) ;  /* 0x0000002400bc8947 */ /* 0x000fea0003800000 */
[----:B------:R-:W0:Y:S01]  /*0130*/  LDCU.64 UR4, c[0x0][0x388] ;  /* 0x00007100ff0477ac */ /* 0x000e220008000a00 */
[----:B------:R-:W1:Y:S01]  /*0140*/  LDC.64 R6, c[0x0][0x358] ;  /* 0x0000d600ff067b82 */ /* 0x000e620000000a00 */
[----:B------:R-:W-:Y:S02]  /*0150*/  VIADD R17, R0, 0x100 ;  /* 0x0000010000117836 */ /* 0x000fe40000000000 */
[----:B------:R-:W-:Y:S01]  /*0160*/  IMAD.MOV.U32 R0, RZ, RZ, RZ ;  /* 0x000000ffff007224 */ /* 0x000fe200078e00ff */
[----:B0-----:R-:W-:-:S04]  /*0170*/  UIADD3 UR4, UP0, UPT, UR4, 0x8, URZ ;  /* 0x0000000804047890 */ /* 0x001fc8000ff1e0ff */
[----:B------:R-:W-:Y:S02]  /*0180*/  UIADD3.X UR5, UPT, UPT, URZ, UR5, URZ, UP0, !UPT ;  /* 0x00000005ff057290 */ /* 0x000fe400087fe4ff */
[----:B------:R-:W-:-:S04]  /*0190*/  IMAD.U32 R4, RZ, RZ, UR4 ;  /* 0x00000004ff047e24 */ /* 0x000fc8000f8e00ff */
[----:B------:R-:W-:-:S07]  /*01a0*/  IMAD.U32 R5, RZ, RZ, UR5 ;  /* 0x00000005ff057e24 */ /* 0x000fce000f8e00ff */
.L_x_60:
[----:B------:R-:W0:Y:S01]  /*01b0*/  LDC.64 R2, c[0x0][0x390] ;  /* 0x0000e400ff027b82 */ /* 0x000e220000000a00 */
[C---:B-1----:R-:W-:Y:S01]  /*01c0*/  R2UR UR4, R6.reuse ;  /* 0x00000000060472ca */ /* 0x042fe200000e0000 */
[----:B------:R-:W-:Y:S01]  /*01d0*/  IMAD.IADD R23, R19, 0x1, R0 ;  /* 0x0000000113177824 */ /* 0x000fe200078e0200 */
[C---:B------:R-:W-:Y:S02]  /*01e0*/  R2UR UR5, R7.reuse ;  /* 0x00000000070572ca */ /* 0x040fe400000e0000 */
[----:B------:R-:W-:Y:S02]  /*01f0*/  R2UR UR6, R6 ;  /* 0x00000000060672ca */ /* 0x000fe400000e0000 */
[----:B------:R-:W-:Y:S01]  /*0200*/  R2UR UR7, R7 ;  /* 0x00000000070772ca */ /* 0x000fe200000e0000 */
[----:B0-----:R-:W-:-:S08]  /*0210*/  IMAD.WIDE R8, R23, 0x4, R2 ;  /* 0x0000000417087825 */ /* 0x001fd000078e0202 */
[----:B------:R-:W2:Y:S04]  /*0220*/  LDG.E R20, desc[UR4][R8.64] ;  /* 0x0000000408147981 */ /* 0x000ea8000c1e1900 */
[----:B------:R-:W2:Y:S01]  /*0230*/  LDG.E R25, desc[UR6][R8.64+0x4] ;  /* 0x0000040608197981 */ /* 0x000ea2000c1e1900 */
[----:B------:R-:W-:Y:S01]  /*0240*/  BSSY.RECONVERGENT B1, `(.L_x_19) ;  /* 0x00000bd000017945 */ /* 0x000fe20003800200 */
[----:B--2---:R-:W-:-:S13]  /*0250*/  ISETP.GE.AND P0, PT, R20, R25, PT ;  /* 0x000000191400720c */ /* 0x004fda0003f06270 */
[----:B------:R-:W-:Y:S05]  /*0260*/  @P0 BRA `(.L_x_20) ;  /* 0x0000000800e80947 */ /* 0x000fea0003800000 */
[--C-:B------:R-:W-:Y:S01]  /*0270*/  IMAD.IADD R10, R25, 0x1, -R20.reuse ;  /* 0x00000001190a7824 */ /* 0x100fe200078e0a14 */
[----:B------:R-:W-:Y:S01]  /*0280*/  BSSY.RECONVERGENT B2, `(.L_x_21) ;  /* 0x000001e000027945 */ /* 0x000fe20003800200 */
[----:B------:R-:W-:Y:S02]  /*0290*/  IMAD.IADD R11, R20, 0x1, -R25 ;  /* 0x00000001140b7824 */ /* 0x000fe400078e0a19 */
[----:B------:R-:W-:Y:S01]  /*02a0*/  IMAD.MOV.U32 R13, RZ, RZ, R20 ;  /* 0x000000ffff0d7224 */ /* 0x000fe200078e0014 */
[----:B------:R-:W-:Y:S02]  /*02b0*/  LOP3.LUT P1, R14, R10, 0x3, RZ, 0xc0, !PT ;  /* 0x000000030a0e7812 */ /* 0x000fe4000782c0ff */
[----:B------:R-:W-:-:S11]  /*02c0*/  ISETP.GT.U32.AND P0, PT, R11, -0x4, PT ;  /* 0xfffffffc0b00780c */ /* 0x000fd60003f04070 */
[----:B------:R-:W-:Y:S05]  /*02d0*/  @!P1 BRA `(.L_x_22) ;  /* 0x0000000000609947 */ /* 0x000fea0003800000 */
[----:B------:R-:W0:Y:S01]  /*02e0*/  LDC.64 R10, c[0x0][0x388] ;  /* 0x0000e200ff0a7b82 */ /* 0x000e220000000a00 */
[----:B------:R-:W-:Y:S02]  /*02f0*/  R2UR UR4, R6 ;  /* 0x00000000060472ca */ /* 0x000fe400000e0000 */
[----:B------:R-:W-:Y:S01]  /*0300*/  R2UR UR5, R7 ;  /* 0x00000000070572ca */ /* 0x000fe200000e0000 */
[----:B0-----:R-:W-:-:S12]  /*0310*/  IMAD.WIDE R10, R20, 0x4, R10 ;  /* 0x00000004140a7825 */ /* 0x001fd800078e020a */
[----:B------:R-:W2:Y:S01]  /*0320*/  LDG.E R12, desc[UR4][R10.64] ;  /* 0x000000040a0c7981 */ /* 0x000ea2000c1e1900 */
[----:B------:R-:W-:Y:S01]  /*0330*/  IMAD.MOV.U32 R15, RZ, RZ, 0x1 ;  /* 0x00000001ff0f7424 */ /* 0x000fe200078e00ff */
[----:B------:R-:W-:Y:S01]  /*0340*/  ISETP.NE.AND P1, PT, R14, 0x1, PT ;  /* 0x000000010e00780c */ /* 0x000fe20003f25270 */
[----:B------:R-:W-:Y:S02]  /*0350*/  VIADD R13, R20, 0x1 ;  /* 0x00000001140d7836 */ /* 0x000fe40000000000 */
[----:B--2---:R-:W-:-:S05]  /*0360*/  IMAD R12, R12, 0x4, R1 ;  /* 0x000000040c0c7824 */ /* 0x004fca00078e0201 */
[----:B------:R0:W-:Y:S05]  /*0370*/  STL [R12], R15 ;  /* 0x0000000f0c007387 */ /* 0x0001ea0000100800 */
[----:B------:R-:W-:Y:S05]  /*0380*/  @!P1 BRA `(.L_x_22) ;  /* 0x0000000000349947 */ /* 0x000fea0003800000 */
[----:B------:R-:W-:Y:S02]  /*0390*/  ISETP.NE.AND P1, PT, R14, 0x2, PT ;  /* 0x000000020e00780c */ /* 0x000fe40003f25270 */
[----:B------:R-:W-:Y:S02]  /*03a0*/  R2UR UR4, R6 ;  /* 0x00000000060472ca */ /* 0x000fe400000e0000 */
[----:B------:R-:W-:-:S09]  /*03b0*/  R2UR UR5, R7 ;  /* 0x00000000070572ca */ /* 0x000fd200000e0000 */
[----:B------:R-:W-:Y:S02]  /*03c0*/  @P1 R2UR UR6, R6 ;  /* 0x00000000060612ca */ /* 0x000fe400000e0000 */
[----:B------:R-:W-:Y:S02]  /*03d0*/  @P1 R2UR UR7, R7 ;  /* 0x00000000070712ca */ /* 0x000fe400000e0000 */
[----:B0-----:R-:W2:Y:S11]  /*03e0*/  LDG.E R12, desc[UR4][R10.64+0x4] ;  /* 0x000004040a0c7981 */ /* 0x001eb6000c1e1900 */
[----:B------:R-:W3:Y:S01]  /*03f0*/  @P1 LDG.E R14, desc[UR6][R10.64+0x8] ;  /* 0x000008060a0e1981 */ /* 0x000ee2000c1e1900 */
[----:B------:R-:W-:-:S02]  /*0400*/  VIADD R13, R20, 0x2 ;  /* 0x00000002140d7836 */ /* 0x000fc40000000000 */
[----:B------:R-:W-:Y:S02]  /*0410*/  @P1 VIADD R13, R20, 0x3 ;  /* 0x00000003140d1836 */ /* 0x000fe40000000000 */
[----:B--2---:R-:W-:-:S05]  /*0420*/  IMAD R12, R12, 0x4, R1 ;  /* 0x000000040c0c7824 */ /* 0x004fca00078e0201 */
[----:B------:R1:W-:Y:S01]  /*0430*/  STL [R12], R15 ;  /* 0x0000000f0c007387 */ /* 0x0003e20000100800 */
[----:B---3--:R-:W-:-:S05]  /*0440*/  @P1 IMAD R14, R14, 0x4, R1 ;  /* 0x000000040e0e1824 */ /* 0x008fca00078e0201 */
[----:B------:R1:W-:Y:S02]  /*0450*/  @P1 STL [R14], R15 ;  /* 0x0000000f0e001387 */ /* 0x0003e40000100800 */
.L_x_22:
[----:B------:R-:W-:Y:S05]  /*0460*/  BSYNC.RECONVERGENT B2 ;  /* 0x0000000000027941 */ /* 0x000fea0003800200 */
.L_x_21:
[----:B------:R-:W-:Y:S05]  /*0470*/  @P0 BRA `(.L_x_20) ;  /* 0x0000000800640947 */ /* 0x000fea0003800000 */
[----:B01----:R-:W-:Y:S01]  /*0480*/  IMAD.IADD R12, R13, 0x1, -R25 ;  /* 0x000000010d0c7824 */ /* 0x003fe200078e0a19 */
[----:B------:R-:W-:Y:S04]  /*0490*/  BSSY.RELIABLE B2, `(.L_x_23) ;  /* 0x000007d000027945 */ /* 0x000fe80003800100 */
[----:B------:R-:W-:-:S13]  /*04a0*/  ISETP.GE.AND P0, PT, R12, RZ, PT ;  /* 0x000000ff0c00720c */ /* 0x000fda0003f06270 */
[----:B------:R-:W-:Y:S05]  /*04b0*/  @P0 BRA `(.L_x_24) ;  /* 0x0000000400e80947 */ /* 0x000fea0003800000 */
[----:B------:R-:W-:Y:S01]  /*04c0*/  IMAD.MOV R10, RZ, RZ, -R12 ;  /* 0x000000ffff0a7224 */ /* 0x000fe200078e0a0c */
[----:B------:R-:W-:Y:S01]  /*04d0*/  BSSY.RECONVERGENT B3, `(.L_x_25) ;  /* 0x0000049000037945 */ /* 0x000fe20003800200 */
[----:B------:R-:W-:-:S03]  /*04e0*/  PLOP3.LUT P0, PT, PT, PT, PT, 0x80, 0x8 ;  /* 0x000000000008781c */ /* 0x000fc60003f0f070 */
[----:B------:R-:W-:-:S13]  /*04f0*/  ISETP.GT.AND P1, PT, R10, 0xc, PT ;  /* 0x0000000c0a00780c */ /* 0x000fda0003f24270 */
[----:B------:R-:W-:Y:S05]  /*0500*/  @!P1 BRA `(.L_x_26) ;  /* 0x0000000400149947 */ /* 0x000fea0003800000 */
[----:B------:R-:W-:-:S13]  /*0510*/  PLOP3.LUT P0, PT, PT, PT, PT, 0x8, 0x80 ;  /* 0x000000000080781c */ /* 0x000fda0003f0e170 */
.L_x_27:
[C---:B------:R-:W-:Y:S01]  /*0520*/  R2UR UR4, R6.reuse ;  /* 0x00000000060472ca */ /* 0x040fe200000e0000 */
[----:B------:R-:W-:Y:S01]  /*0530*/  IMAD.WIDE R10, R13, 0x4, R4 ;  /* 0x000000040d0a7825 */ /* 0x000fe200078e0204 */
[C---:B------:R-:W-:Y:S02]  /*0540*/  R2UR UR5, R7.reuse ;  /* 0x00000000070572ca */ /* 0x040fe400000e0000 */
[----:B------:R-:W-:Y:S02]  /*0550*/  R2UR UR6, R6 ;  /* 0x00000000060672ca */ /* 0x000fe400000e0000 */
[----:B------:R-:W-:-:S09]  /*0560*/  R2UR UR7, R7 ;  /* 0x00000000070772ca */ /* 0x000fd200000e0000 */
[----:B------:R-:W2:Y:S04]  /*0570*/  LDG.E R14, desc[UR4][R10.64+-0x8] ;  /* 0xfffff8040a0e7981 */ /* 0x000ea8000c1e1900 */
[----:B0-----:R-:W3:Y:S04]  /*0580*/  LDG.E R28, desc[UR6][R10.64+-0x4] ;  /* 0xfffffc060a1c7981 */ /* 0x001ee8000c1e1900 */
[----:B------:R0:W4:Y:S04]  /*0590*/  LDG.E R26, desc[UR6][R10.64+0x4] ;  /* 0x000004060a1a7981 */ /* 0x000128000c1e1900 */
[----:B------:R-:W0:Y:S01]  /*05a0*/  LDG.E R24, desc[UR4][R10.64] ;  /* 0x000000040a187981 */ /* 0x000e22000c1e1900 */
[----:B------:R-:W-:-:S02]  /*05b0*/  VIADD R15, R13, 0x4 ;  /* 0x000000040d0f7836 */ /* 0x000fc40000000000 */
[----:B------:R-:W-:Y:S02]  /*05c0*/  IMAD.MOV.U32 R22, RZ, RZ, 0x1 ;  /* 0x00000001ff167424 */ /* 0x000fe400078e00ff */
[----:B--2---:R-:W-:Y:S02]  /*05d0*/  IMAD R27, R14, 0x4, R1 ;  /* 0x000000040e1b7824 */ /* 0x004fe400078e0201 */
[----:B------:R-:W-:-:S05]  /*05e0*/  IMAD.WIDE R14, R15, 0x4, R4 ;  /* 0x000000040f0e7825 */ /* 0x000fca00078e0204 */
[----:B------:R-:W2:Y:S01]  /*05f0*/  LDG.E R10, desc[UR4][R14.64+-0x8] ;  /* 0xfffff8040e0a7981 */ /* 0x000ea2000c1e1900 */
[----:B---3--:R-:W-:-:S03]  /*0600*/  IMAD R29, R28, 0x4, R1 ;  /* 0x000000041c1d7824 */ /* 0x008fc600078e0201 */
[----:B------:R4:W-:Y:S01]  /*0610*/  STL [R27], R22 ;  /* 0x000000161b007387 */ /* 0x0009e20000100800 */
[----:B0-----:R-:W-:-:S03]  /*0620*/  IMAD R11, R24, 0x4, R1 ;  /* 0x00000004180b7824 */ /* 0x001fc600078e0201 */
[----:B------:R-:W3:Y:S04]  /*0630*/  LDG.E R28, desc[UR6][R14.64+-0x4] ;  /* 0xfffffc060e1c7981 */ /* 0x000ee8000c1e1900 */
[----:B------:R-:W5:Y:S01]  /*0640*/  LDG.E R24, desc[UR4][R14.64] ;  /* 0x000000040e187981 */ /* 0x000f62000c1e1900 */
[----:B----4-:R-:W-:-:S03]  /*0650*/  IMAD R27, R26, 0x4, R1 ;  /* 0x000000041a1b7824 */ /* 0x010fc600078e0201 */
[----:B------:R-:W4:Y:S04]  /*0660*/  LDG.E R26, desc[UR6][R14.64+0x4] ;  /* 0x000004060e1a7981 */ /* 0x000f28000c1e1900 */
[----:B------:R-:W-:Y:S04]  /*0670*/  STL [R29], R22 ;  /* 0x000000161d007387 */ /* 0x000fe80000100800 */
[----:B------:R0:W-:Y:S01]  /*0680*/  STL [R11], R22 ;  /* 0x000000160b007387 */ /* 0x0001e20000100800 */
[----:B------:R-:W-:Y:S02]  /*0690*/  R2UR UR8, R6 ;  /* 0x00000000060872ca */ /* 0x000fe400000e0000 */
[----:B------:R-:W-:Y:S01]  /*06a0*/  R2UR UR9, R7 ;  /* 0x00000000070972ca */ /* 0x000fe200000e0000 */
[----:B0-----:R-:W-:Y:S01]  /*06b0*/  VIADD R11, R13, 0x8 ;  /* 0x000000080d0b7836 */ /* 0x001fe20000000000 */
[----:B------:R5:W-:Y:S01]  /*06c0*/  STL [R27], R22 ;  /* 0x000000161b007387 */ /* 0x000be20000100800 */
[----:B--2---:R-:W-:-:S02]  /*06d0*/  IMAD R29, R10, 0x4, R1 ;  /* 0x000000040a1d7824 */ /* 0x004fc400078e0201 */
[----:B------:R-:W-:-:S05]  /*06e0*/  IMAD.WIDE R10, R11, 0x4, R4 ;  /* 0x000000040b0a7825 */ /* 0x000fca00078e0204 */
[----:B------:R-:W2:Y:S01]  /*06f0*/  LDG.E R14, desc[UR4][R10.64+-0x8] ;  /* 0xfffff8040a0e7981 */ /* 0x000ea2000c1e1900 */
[----:B---3--:R-:W-:-:S03]  /*0700*/  IMAD R28, R28, 0x4, R1 ;  /* 0x000000041c1c7824 */ /* 0x008fc600078e0201 */
[----:B------:R-:W-:Y:S01]  /*0710*/  STL [R29], R22 ;  /* 0x000000161d007387 */ /* 0x000fe20000100800 */
[--C-:B-----5:R-:W-:Y:S02]  /*0720*/  IMAD R27, R24, 0x4, R1.reuse ;  /* 0x00000004181b7824 */ /* 0x120fe400078e0201 */
[----:B----4-:R-:W-:Y:S01]  /*0730*/  IMAD R15, R26, 0x4, R1 ;  /* 0x000000041a0f7824 */ /* 0x010fe200078e0201 */
[----:B------:R0:W-:Y:S04]  /*0740*/  STL [R28], R22 ;  /* 0x000000161c007387 */ /* 0x0001e80000100800 */
[----:B------:R-:W3:Y:S04]  /*0750*/  LDG.E R26, desc[UR6][R10.64+-0x4] ;  /* 0xfffffc060a1a7981 */ /* 0x000ee8000c1e1900 */
[----:B------:R-:W4:Y:S04]  /*0760*/  LDG.E R24, desc[UR8][R10.64] ;  /* 0x000000080a187981 */ /* 0x000f28000c1e1900 */
[----:B0-----:R0:W5:Y:S01]  /*0770*/  LDG.E R28, desc[UR4][R10.64+0x4] ;  /* 0x000004040a1c7981 */ /* 0x001162000c1e1900 */
[----:B------:R-:W-:-:S02]  /*0780*/  R2UR UR10, R6 ;  /* 0x00000000060a72ca */ /* 0x000fc400000e0000 */
[----:B------:R-:W-:Y:S01]  /*0790*/  R2UR UR11, R7 ;  /* 0x00000000070b72ca */ /* 0x000fe200000e0000 */
[----:B------:R-:W-:Y:S04]  /*07a0*/  STL [R27], R22 ;  /* 0x000000161b007387 */ /* 0x000fe80000100800 */
[----:B------:R4:W-:Y:S01]  /*07b0*/  STL [R15], R22 ;  /* 0x000000160f007387 */ /* 0x0009e20000100800 */
[----:B--2---:R-:W-:Y:S02]  /*07c0*/  IMAD R29, R14, 0x4, R1 ;  /* 0x000000040e1d7824 */ /* 0x004fe400078e0201 */
[----:B------:R-:W-:-:S04]  /*07d0*/  VIADD R14, R13, 0xc ;  /* 0x0000000c0d0e7836 */ /* 0x000fc80000000000 */
[----:B0-----:R-:W-:Y:S01]  /*07e0*/  IMAD.WIDE R10, R14, 0x4, R4 ;  /* 0x000000040e0a7825 */ /* 0x001fe200078e0204 */
[----:B------:R-:W-:Y:S04]  /*07f0*/  STL [R29], R22 ;  /* 0x000000161d007387 */ /* 0x000fe80000100800 */
[----:B------:R-:W2:Y:S01]  /*0800*/  LDG.E R14, desc[UR4][R10.64+-0x8] ;  /* 0xfffff8040a0e7981 */ /* 0x000ea2000c1e1900 */
[--C-:B---3--:R-:W-:Y:S02]  /*0810*/  IMAD R26, R26, 0x4, R1.reuse ;  /* 0x000000041a1a7824 */ /* 0x108fe400078e0201 */
[----:B----4-:R-:W-:-:S03]  /*0820*/  IMAD R15, R24, 0x4, R1 ;  /* 0x00000004180f7824 */ /* 0x010fc600078e0201 */
[----:B------:R0:W-:Y:S01]  /*0830*/  STL [R26], R22 ;  /* 0x000000161a007387 */ /* 0x0001e20000100800 */
[----:B-----5:R-:W-:-:S03]  /*0840*/  IMAD R27, R28, 0x4, R1 ;  /* 0x000000041c1b7824 */ /* 0x020fc600078e0201 */
[----:B------:R-:W3:Y:S04]  /*0850*/  LDG.E R24, desc[UR6][R10.64+-0x4] ;  /* 0xfffffc060a187981 */ /* 0x000ee8000c1e1900 */
[----:B------:R-:W4:Y:S04]  /*0860*/  LDG.E R28, desc[UR8][R10.64] ;  /* 0x000000080a1c7981 */ /* 0x000f28000c1e1900 */
[----:B0-----:R-:W5:Y:S04]  /*0870*/  LDG.E R26, desc[UR10][R10.64+0x4] ;  /* 0x0000040a0a1a7981 */ /* 0x001f68000c1e1900 */
[----:B------:R0:W-:Y:S04]  /*0880*/  STL [R15], R22 ;  /* 0x000000160f007387 */ /* 0x0001e80000100800 */
[----:B------:R0:W-:Y:S01]  /*0890*/  STL [R27], R22 ;  /* 0x000000161b007387 */ /* 0x0001e20000100800 */
[----:B------:R-:W-:-:S05]  /*08a0*/  VIADD R12, R12, 0x10 ;  /* 0x000000100c0c7836 */ /* 0x000fca0000000000 */
[----:B------:R-:W-:Y:S01]  /*08b0*/  ISETP.GE.AND P1, PT, R12, -0xc, PT ;  /* 0xfffffff40c00780c */ /* 0x000fe20003f26270 */
[----:B------:R-:W-:Y:S02]  /*08c0*/  VIADD R13, R13, 0x10 ;  /* 0x000000100d0d7836 */ /* 0x000fe40000000000 */
[----:B--2---:R-:W-:-:S05]  /*08d0*/  IMAD R29, R14, 0x4, R1 ;  /* 0x000000040e1d7824 */ /* 0x004fca00078e0201 */
[----:B------:R0:W-:Y:S01]  /*08e0*/  STL [R29], R22 ;  /* 0x000000161d007387 */ /* 0x0001e20000100800 */
[----:B---3--:R-:W-:Y:S01]  /*08f0*/  LEA R24, R24, R1, 0x2 ;  /* 0x0000000118187211 */ /* 0x008fe200078e10ff */
[----:B----4-:R-:W-:-:S04]  /*0900*/  IMAD R28, R28, 0x4, R1 ;  /* 0x000000041c1c7824 */ /* 0x010fc800078e0201 */
[----:B------:R0:W-:Y:S01]  /*0910*/  STL [R24], R22 ;  /* 0x0000001618007387 */ /* 0x0001e20000100800 */
[----:B-----5:R-:W-:-:S03]  /*0920*/  IMAD R26, R26, 0x4, R1 ;  /* 0x000000041a1a7824 */ /* 0x020fc600078e0201 */
[----:B------:R0:W-:Y:S04]  /*0930*/  STL [R28], R22 ;  /* 0x000000161c007387 */ /* 0x0001e80000100800 */
[----:B------:R0:W-:Y:S01]  /*0940*/  STL [R26], R22 ;  /* 0x000000161a007387 */ /* 0x0001e20000100800 */
[----:B------:R-:W-:Y:S05]  /*0950*/  @!P1 BRA `(.L_x_27) ;  /* 0xfffffff800f09947 */ /* 0x000fea000383ffff */
.L_x_26:
[----:B------:R-:W-:Y:S05]  /*0960*/  BSYNC.RECONVERGENT B3 ;  /* 0x0000000000037941 */ /* 0x000fea0003800200 */
.L_x_25:
[----:B------:R-:W-:Y:S01]  /*0970*/  IMAD.MOV R10, RZ, RZ, -R12 ;  /* 0x000000ffff0a7224 */ /* 0x000fe200078e0a0c */
[----:B------:R-:W-:Y:S04]  /*0980*/  BSSY.RECONVERGENT B3, `(.L_x_28) ;  /* 0x000002a000037945 */ /* 0x000fe80003800200 */
[----:B------:R-:W-:-:S13]  /*0990*/  ISETP.GT.AND P1, PT, R10, 0x4, PT ;  /* 0x000000040a00780c */ /* 0x000fda0003f24270 */
[----:B------:R-:W-:Y:S05]  /*09a0*/  @!P1 BRA `(.L_x_29) ;  /* 0x00000000009c9947 */ /* 0x000fea0003800000 */
[C---:B------:R-:W-:Y:S01]  /*09b0*/  R2UR UR6, R6.reuse ;  /* 0x00000000060672ca */ /* 0x040fe200000e0000 */
[----:B------:R-:W-:Y:S01]  /*09c0*/  IMAD.WIDE R10, R13, 0x4, R4 ;  /* 0x000000040d0a7825 */ /* 0x000fe200078e0204 */
[C---:B------:R-:W-:Y:S02]  /*09d0*/  R2UR UR7, R7.reuse ;  /* 0x00000000070772ca */ /* 0x040fe400000e0000 */
[C---:B------:R-:W-:Y:S02]  /*09e0*/  R2UR UR4, R6.reuse ;  /* 0x00000000060472ca */ /* 0x040fe400000e0000 */
[C---:B------:R-:W-:Y:S02]  /*09f0*/  R2UR UR5, R7.reuse ;  /* 0x00000000070572ca */ /* 0x040fe400000e0000 */
[----:B------:R-:W-:Y:S02]  /*0a00*/  R2UR UR8, R6 ;  /* 0x00000000060872ca */ /* 0x000fe400000e0000 */
[----:B------:R-:W-:-:S05]  /*0a10*/  R2UR UR9, R7 ;  /* 0x00000000070972ca */ /* 0x000fca00000e0000 */
[----:B0-----:R-:W2:Y:S04]  /*0a20*/  LDG.E R24, desc[UR6][R10.64+-0x4] ;  /* 0xfffffc060a187981 */ /* 0x001ea8000c1e1900 */
[----:B------:R-:W3:Y:S04]  /*0a30*/  LDG.E R14, desc[UR4][R10.64+-0x8] ;  /* 0xfffff8040a0e7981 */ /* 0x000ee8000c1e1900 */
[----:B------:R-:W4:Y:S04]  /*0a40*/  LDG.E R22, desc[UR4][R10.64] ;  /* 0x000000040a167981 */ /* 0x000f28000c1e1900 */
[----:B------:R0:W5:Y:S01]  /*0a50*/  LDG.E R26, desc[UR8][R10.64+0x4] ;  /* 0x000004080a1a7981 */ /* 0x000162000c1e1900 */
[----:B------:R-:W-:-:S02]  /*0a60*/  R2UR UR10, R6 ;  /* 0x00000000060a72ca */ /* 0x000fc400000e0000 */
[----:B------:R-:W-:Y:S01]  /*0a70*/  R2UR UR11, R7 ;  /* 0x00000000070b72ca */ /* 0x000fe200000e0000 */
[--C-:B--2---:R-:W-:Y:S02]  /*0a80*/  IMAD R27, R24, 0x4, R1.reuse ;  /* 0x00000004181b7824 */ /* 0x104fe400078e0201 */
[----:B------:R-:W-:Y:S02]  /*0a90*/  VIADD R24, R13, 0x4 ;  /* 0x000000040d187836 */ /* 0x000fe40000000000 */
[----:B---3--:R-:W-:Y:S02]  /*0aa0*/  IMAD R15, R14, 0x4, R1 ;  /* 0x000000040e0f7824 */ /* 0x008fe400078e0201 */
[----:B------:R-:W-:Y:S02]  /*0ab0*/  IMAD.MOV.U32 R14, RZ, RZ, 0x1 ;  /* 0x00000001ff0e7424 */ /* 0x000fe400078e00ff */
[----:B0-----:R-:W-:-:S04]  /*0ac0*/  IMAD.WIDE R10, R24, 0x4, R4 ;  /* 0x00000004180a7825 */ /* 0x001fc800078e0204 */
[--C-:B----4-:R-:W-:Y:S02]  /*0ad0*/  IMAD R29, R22, 0x4, R1.reuse ;  /* 0x00000004161d7824 */ /* 0x110fe400078e0201 */
[----:B-----5:R-:W-:Y:S01]  /*0ae0*/  IMAD R26, R26, 0x4, R1 ;  /* 0x000000041a1a7824 */ /* 0x020fe200078e0201 */
[----:B------:R-:W-:Y:S04]  /*0af0*/  STL [R15], R14 ;  /* 0x0000000e0f007387 */ /* 0x000fe80000100800 */
[----:B------:R-:W-:Y:S04]  /*0b00*/  STL [R27], R14 ;  /* 0x0000000e1b007387 */ /* 0x000fe80000100800 */
[----:B------:R-:W2:Y:S04]  /*0b10*/  LDG.E R22, desc[UR4][R10.64+-0x8] ;  /* 0xfffff8040a167981 */ /* 0x000ea8000c1e1900 */
[----:B------:R-:W-:Y:S04]  /*0b20*/  STL [R29], R14 ;  /* 0x0000000e1d007387 */ /* 0x000fe80000100800 */
[----:B------:R-:W3:Y:S04]  /*0b30*/  LDG.E R24, desc[UR6][R10.64+-0x4] ;  /* 0xfffffc060a187981 */ /* 0x000ee8000c1e1900 */
[----:B------:R0:W-:Y:S04]  /*0b40*/  STL [R26], R14 ;  /* 0x0000000e1a007387 */ /* 0x0001e80000100800 */
[----:B------:R-:W4:Y:S04]  /*0b50*/  LDG.E R28, desc[UR8][R10.64] ;  /* 0x000000080a1c7981 */ /* 0x000f28000c1e1900 */
[----:B0-----:R-:W5:Y:S01]  /*0b60*/  LDG.E R26, desc[UR10][R10.64+0x4] ;  /* 0x0000040a0a1a7981 */ /* 0x001f62000c1e1900 */
[----:B------:R-:W-:Y:S01]  /*0b70*/  PLOP3.LUT P0, PT, PT, PT, PT, 0x8, 0x80 ;  /* 0x000000000080781c */ /* 0x000fe20003f0e170 */
[----:B------:R-:W-:-:S02]  /*0b80*/  VIADD R12, R12, 0x8 ;  /* 0x000000080c0c7836 */ /* 0x000fc40000000000 */
[----:B------:R-:W-:Y:S02]  /*0b90*/  VIADD R13, R13, 0x8 ;  /* 0x000000080d0d7836 */ /* 0x000fe40000000000 */
[--C-:B--2---:R-:W-:Y:S02]  /*0ba0*/  IMAD R15, R22, 0x4, R1.reuse ;  /* 0x00000004160f7824 */ /* 0x104fe400078e0201 */
[----:B---3--:R-:W-:-:S03]  /*0bb0*/  IMAD R27, R24, 0x4, R1 ;  /* 0x00000004181b7824 */ /* 0x008fc600078e0201 */
[----:B------:R1:W-:Y:S01]  /*0bc0*/  STL [R15], R14 ;  /* 0x0000000e0f007387 */ /* 0x0003e20000100800 */
[----:B----4-:R-:W-:-:S03]  /*0bd0*/  IMAD R28, R28, 0x4, R1 ;  /* 0x000000041c1c7824 */ /* 0x010fc600078e0201 */
[----:B------:R1:W-:Y:S01]  /*0be0*/  STL [R27], R14 ;  /* 0x0000000e1b007387 */ /* 0x0003e20000100800 */
[----:B-----5:R-:W-:-:S03]  /*0bf0*/  IMAD R22, R26, 0x4, R1 ;  /* 0x000000041a167824 */ /* 0x020fc600078e0201 */
[----:B------:R1:W-:Y:S04]  /*0c00*/  STL [R28], R14 ;  /* 0x0000000e1c007387 */ /* 0x0003e80000100800 */
[----:B------:R1:W-:Y:S02]  /*0c10*/  STL [R22], R14 ;  /* 0x0000000e16007387 */ /* 0x0003e40000100800 */
.L_x_29:
[----:B------:R-:W-:Y:S05]  /*0c20*/  BSYNC.RECONVERGENT B3 ;  /* 0x0000000000037941 */ /* 0x000fea0003800200 */
.L_x_28:
[----:B------:R-:W-:-:S13]  /*0c30*/  ISETP.NE.OR P0, PT, R12, RZ, P0 ;  /* 0x000000ff0c00720c */ /* 0x000fda0000705670 */
[----:B------:R-:W-:Y:S05]  /*0c40*/  @!P0 BREAK.RELIABLE B2 ;  /* 0x0000000000028942 */ /* 0x000fea0003800100 */
[----:B------:R-:W-:Y:S05]  /*0c50*/  @!P0 BRA `(.L_x_20) ;  /* 0x00000000006c8947 */ /* 0x000fea0003800000 */
.L_x_24:
[----:B------:R-:W-:Y:S05]  /*0c60*/  BSYNC.RELIABLE B2 ;  /* 0x0000000000027941 */ /* 0x000fea0003800100 */
.L_x_23:
[C---:B------:R-:W-:Y:S01]  /*0c70*/  R2UR UR4, R6.reuse ;  /* 0x00000000060472ca */ /* 0x040fe200000e0000 */
[----:B------:R-:W-:Y:S01]  /*0c80*/  IMAD.WIDE R10, R13, 0x4, R4 ;  /* 0x000000040d0a7825 */ /* 0x000fe200078e0204 */
[C---:B------:R-:W-:Y:S02]  /*0c90*/  R2UR UR5, R7.reuse ;  /* 0x00000000070572ca */ /* 0x040fe400000e0000 */
[C---:B------:R-:W-:Y:S02]  /*0ca0*/  R2UR UR6, R6.reuse ;  /* 0x00000000060672ca */ /* 0x040fe400000e0000 */
[C---:B------:R-:W-:Y:S02]  /*0cb0*/  R2UR UR7, R7.reuse ;  /* 0x00000000070772ca */ /* 0x040fe400000e0000 */
[----:B------:R-:W-:Y:S02]  /*0cc0*/  R2UR UR8, R6 ;  /* 0x00000000060872ca */ /* 0x000fe400000e0000 */
[----:B------:R-:W-:-:S02]  /*0cd0*/  R2UR UR9, R7 ;  /* 0x00000000070972ca */ /* 0x000fc400000e0000 */
[----:B------:R-:W-:Y:S02]  /*0ce0*/  R2UR UR10, R6 ;  /* 0x00000000060a72ca */ /* 0x000fe400000e0000 */
[----:B------:R-:W-:Y:S01]  /*0cf0*/  R2UR UR11, R7 ;  /* 0x00000000070b72ca */ /* 0x000fe200000e0000 */
[----:B-12---:R-:W2:Y:S04]  /*0d00*/  LDG.E R14, desc[UR4][R10.64+-0x8] ;  /* 0xfffff8040a0e7981 */ /* 0x006ea8000c1e1900 */
[----:B0-----:R-:W3:Y:S04]  /*0d10*/  LDG.E R22, desc[UR6][R10.64+-0x4] ;  /* 0xfffffc060a167981 */ /* 0x001ee8000c1e1900 */
[----:B------:R-:W4:Y:S04]  /*0d20*/  LDG.E R24, desc[UR8][R10.64] ;  /* 0x000000080a187981 */ /* 0x000f28000c1e1900 */
[----:B------:R-:W5:Y:S01]  /*0d30*/  LDG.E R26, desc[UR10][R10.64+0x4] ;  /* 0x0000040a0a1a7981 */ /* 0x000f62000c1e1900 */
[----:B------:R-:W-:-:S02]  /*0d40*/  IMAD.MOV.U32 R15, RZ, RZ, 0x1 ;  /* 0x00000001ff0f7424 */ /* 0x000fc400078e00ff */
[----:B------:R-:W-:Y:S02]  /*0d50*/  VIADD R12, R12, 0x4 ;  /* 0x000000040c0c7836 */ /* 0x000fe40000000000 */
[----:B------:R-:W-:-:S03]  /*0d60*/  VIADD R13, R13, 0x4 ;  /* 0x000000040d0d7836 */ /* 0x000fc60000000000 */
[----:B------:R-:W-:Y:S01]  /*0d70*/  ISETP.NE.AND P0, PT, R12, RZ, PT ;  /* 0x000000ff0c00720c */ /* 0x000fe20003f05270 */
[--C-:B--2---:R-:W-:Y:S02]  /*0d80*/  IMAD R14, R14, 0x4, R1.reuse ;  /* 0x000000040e0e7824 */ /* 0x104fe400078e0201 */
[----:B---3--:R-:W-:-:S03]  /*0d90*/  IMAD R22, R22, 0x4, R1 ;  /* 0x0000000416167824 */ /* 0x008fc600078e0201 */
[----:B------:R2:W-:Y:S01]  /*0da0*/  STL [R14], R15 ;  /* 0x0000000f0e007387 */ /* 0x0005e20000100800 */
[----:B----4-:R-:W-:-:S03]  /*0db0*/  IMAD R24, R24, 0x4, R1 ;  /* 0x0000000418187824 */ /* 0x010fc600078e0201 */
[----:B------:R2:W-:Y:S01]  /*0dc0*/  STL [R22], R15 ;  /* 0x0000000f16007387 */ /* 0x0005e20000100800 */
[----:B-----5:R-:W-:-:S03]  /*0dd0*/  IMAD R26, R26, 0x4, R1 ;  /* 0x000000041a1a7824 */ /* 0x020fc600078e0201 */
[----:B------:R2:W-:Y:S04]  /*0de0*/  STL [R24], R15 ;  /* 0x0000000f18007387 */ /* 0x0005e80000100800 */
[----:B------:R2:W-:Y:S01]  /*0df0*/  STL [R26], R15 ;  /* 0x0000000f1a007387 */ /* 0x0005e20000100800 */
[----:B------:R-:W-:Y:S05]  /*0e00*/  @P0 BRA `(.L_x_23) ;  /* 0xfffffffc00980947 */ /* 0x000fea000383ffff */
.L_x_20:
[----:B------:R-:W-:Y:S05]  /*0e10*/  BSYNC.RECONVERGENT B1 ;  /* 0x0000000000017941 */ /* 0x000fea0003800200 */
.L_x_19:
[----:B012---:R-:W-:Y:S01]  /*0e20*/  LOP3.LUT R22, R0, 0x3, RZ, 0xc0, !PT ;  /* 0x0000000300167812 */ /* 0x007fe200078ec0ff */
[----:B------:R-:W-:Y:S03]  /*0e30*/  BSSY.RECONVERGENT B1, `(.L_x_30) ;  /* 0x000005f000017945 */ /* 0x000fe60003800200 */
[----:B------:R-:W-:-:S13]  /*0e40*/  LOP3.LUT P0, RZ, R22, R19, RZ, 0xfc, !PT ;  /* 0x0000001316ff7212 */ /* 0x000fda000780fcff */
[----:B------:R-:W-:Y:S05]  /*0e50*/  @!P0 BRA `(.L_x_31) ;  /* 0x0000000400708947 */ /* 0x000fea0003800000 */
[----:B------:R-:W-:Y:S02]  /*0e60*/  R2UR UR4, R6 ;  /* 0x00000000060472ca */ /* 0x000fe400000e0000 */
[----:B------:R-:W-:-:S13]  /*0e70*/  R2UR UR5, R7 ;  /* 0x00000000070572ca */ /* 0x000fda00000e0000 */
[----:B------:R-:W2:Y:S02]  /*0e80*/  LDG.E R27, desc[UR4][R8.64+-0x4] ;  /* 0xfffffc04081b7981 */ /* 0x000ea4000c1e1900 */
[----:B--2---:R-:W-:-:S13]  /*0e90*/  ISETP.GE.AND P0, PT, R27, R20, PT ;  /* 0x000000141b00720c */ /* 0x004fda0003f06270 */
[----:B------:R-:W-:Y:S05]  /*0ea0*/  @P0 BRA `(.L_x_31) ;  /* 0x00000004005c0947 */ /* 0x000fea0003800000 */
[----:B------:R-:W-:Y:S01]  /*0eb0*/  IMAD.IADD R10, R20, 0x1, -R27 ;  /* 0x00000001140a7824 */ /* 0x000fe200078e0a1b */
[----:B------:R-:W-:Y:S01]  /*0ec0*/  BSSY.RECONVERGENT B2, `(.L_x_32) ;  /* 0x000002e000027945 */ /* 0x000fe20003800200 */
[----:B------:R-:W-:-:S03]  /*0ed0*/  PLOP3.LUT P0, PT, PT, PT, PT, 0x80, 0x8 ;  /* 0x000000000008781c */ /* 0x000fc60003f0f070 */
[----:B------:R-:W-:-:S13]  /*0ee0*/  ISETP.GT.AND P1, PT, R10, 0x3, PT ;  /* 0x000000030a00780c */ /* 0x000fda0003f24270 */
[----:B------:R-:W-:Y:S05]  /*0ef0*/  @!P1 BRA `(.L_x_33) ;  /* 0x0000000000a89947 */ /* 0x000fea0003800000 */
[----:B------:R-:W-:Y:S01]  /*0f00*/  PLOP3.LUT P0, PT, PT, PT, PT, 0x8, 0x80 ;  /* 0x000000000080781c */ /* 0x000fe20003f0e170 */
[----:B------:R-:W-:-:S12]  /*0f10*/  VIADD R24, R20, 0xfffffffd ;  /* 0xfffffffd14187836 */ /* 0x000fd80000000000 */
.L_x_34:
[----:B------:R-:W0:Y:S01]  /*0f20*/  LDC.64 R10, c[0x0][0x388] ;  /* 0x0000e200ff0a7b82 */ /* 0x000e220000000a00 */
[----:B------:R-:W-:Y:S02]  /*0f30*/  R2UR UR4, R6 ;  /* 0x00000000060472ca */ /* 0x000fe400000e0000 */
[----:B------:R-:W-:Y:S01]  /*0f40*/  R2UR UR5, R7 ;  /* 0x00000000070572ca */ /* 0x000fe200000e0000 */
[----:B0-----:R-:W-:-:S12]  /*0f50*/  IMAD.WIDE R28, R27, 0x4, R10 ;  /* 0x000000041b1c7825 */ /* 0x001fd800078e020a */
[----:B------:R-:W2:Y:S01]  /*0f60*/  LDG.E R26, desc[UR4][R28.64] ;  /* 0x000000041c1a7981 */ /* 0x000ea2000c1e1900 */
[----:B------:R-:W-:Y:S01]  /*0f70*/  VIADD R13, R27, 0x1 ;  /* 0x000000011b0d7836 */ /* 0x000fe20000000000 */
[----:B------:R-:W-:Y:S02]  /*0f80*/  R2UR UR6, R6 ;  /* 0x00000000060672ca */ /* 0x000fe400000e0000 */
[----:B------:R-:W-:Y:S01]  /*0f90*/  R2UR UR7, R7 ;  /* 0x00000000070772ca */ /* 0x000fe200000e0000 */
[----:B------:R-:W-:-:S06]  /*0fa0*/  IMAD.WIDE R12, R13, 0x4, R10 ;  /* 0x000000040d0c7825 */ /* 0x000fcc00078e020a */
[----:B------:R0:W3:Y:S01]  /*0fb0*/  LDG.E R12, desc[UR4][R12.64] ;  /* 0x000000040c0c7981 */ /* 0x0000e2000c1e1900 */
[----:B------:R-:W-:-:S04]  /*0fc0*/  VIADD R15, R27, 0x2 ;  /* 0x000000021b0f7836 */ /* 0x000fc80000000000 */
[----:B------:R-:W-:-:S04]  /*0fd0*/  IMAD.WIDE R14, R15, 0x4, R10 ;  /* 0x000000040f0e7825 */ /* 0x000fc800078e020a */
[----:B0-----:R-:W-:Y:S02]  /*0fe0*/  VIADD R13, R27, 0x3 ;  /* 0x000000031b0d7836 */ /* 0x001fe40000000000 */
[----:B------:R-:W4:Y:S02]  /*0ff0*/  LDG.E R14, desc[UR6][R14.64] ;  /* 0x000000060e0e7981 */ /* 0x000f24000c1e1900 */
[----:B------:R-:W-:Y:S01]  /*1000*/  IMAD.WIDE R10, R13, 0x4, R10 ;  /* 0x000000040d0a7825 */ /* 0x000fe200078e020a */
[----:B--2---:R-:W-:-:S03]  /*1010*/  LEA R26, R26, R1, 0x2 ;  /* 0x000000011a1a7211 */ /* 0x004fc600078e10ff */
[----:B------:R-:W-:Y:S02]  /*1020*/  IMAD.MOV.U32 R13, RZ, RZ, 0x1 ;  /* 0x00000001ff0d7424 */ /* 0x000fe400078e00ff */
[----:B------:R-:W2:Y:S04]  /*1030*/  LDG.E R10, desc[UR4][R10.64] ;  /* 0x000000040a0a7981 */ /* 0x000ea8000c1e1900 */
[----:B------:R-:W5:Y:S01]  /*1040*/  LDL R28, [R26] ;  /* 0x000000001a1c7983 */ /* 0x000f620000100800 */
[----:B---3--:R-:W-:Y:S01]  /*1050*/  IMAD R12, R12, 0x4, R1 ;  /* 0x000000040c0c7824 */ /* 0x008fe200078e0201 */
[----:B-----5:R-:W-:-:S04]  /*1060*/  ISETP.NE.AND P1, PT, R28, 0x1, PT ;  /* 0x000000011c00780c */ /* 0x020fc80003f25270 */
[----:B------:R-:W-:-:S05]  /*1070*/  SEL R29, R13, 0xffffffff, !P1 ;  /* 0xffffffff0d1d7807 */ /* 0x000fca0004800000 */
[----:B------:R0:W-:Y:S04]  /*1080*/  STL [R26], R29 ;  /* 0x0000001d1a007387 */ /* 0x0001e80000100800 */
[----:B------:R-:W3:Y:S01]  /*1090*/  LDL R28, [R12] ;  /* 0x000000000c1c7983 */ /* 0x000ee20000100800 */
[----:B----4-:R-:W-:Y:S01]  /*10a0*/  IMAD R14, R14, 0x4, R1 ;  /* 0x000000040e0e7824 */ /* 0x010fe200078e0201 */
[----:B---3--:R-:W-:-:S04]  /*10b0*/  ISETP.NE.AND P1, PT, R28, 0x1, PT ;  /* 0x000000011c00780c */ /* 0x008fc80003f25270 */
[----:B------:R-:W-:-:S05]  /*10c0*/  SEL R15, R13, 0xffffffff, !P1 ;  /* 0xffffffff0d0f7807 */ /* 0x000fca0004800000 */
[----:B------:R1:W-:Y:S04]  /*10d0*/  STL [R12], R15 ;  /* 0x0000000f0c007387 */ /* 0x0003e80000100800 */
[----:B------:R-:W3:Y:S01]  /*10e0*/  LDL R11, [R14] ;  /* 0x000000000e0b7983 */ /* 0x000ee20000100800 */
[----:B--2---:R-:W-:Y:S01]  /*10f0*/  IMAD R10, R10, 0x4, R1 ;  /* 0x000000040a0a7824 */ /* 0x004fe200078e0201 */
[----:B---3--:R-:W-:-:S04]  /*1100*/  ISETP.NE.AND P1, PT, R11, 0x1, PT ;  /* 0x000000010b00780c */ /* 0x008fc80003f25270 */
[----:B------:R-:W-:-:S05]  /*1110*/  SEL R11, R13, 0xffffffff, !P1 ;  /* 0xffffffff0d0b7807 */ /* 0x000fca0004800000 */
[----:B------:R1:W-:Y:S04]  /*1120*/  STL [R14], R11 ;  /* 0x0000000b0e007387 */ /* 0x0003e80000100800 */
[----:B0-----:R-:W2:Y:S01]  /*1130*/  LDL R26, [R10] ;  /* 0x000000000a1a7983 */ /* 0x001ea20000100800 */
[----:B------:R-:W-:Y:S01]  /*1140*/  VIADD R27, R27, 0x4 ;  /* 0x000000041b1b7836 */ /* 0x000fe20000000000 */
[----:B--2---:R-:W-:-:S04]  /*1150*/  ISETP.NE.AND P1, PT, R26, 0x1, PT ;  /* 0x000000011a00780c */ /* 0x004fc80003f25270 */
[----:B------:R-:W-:Y:S02]  /*1160*/  SEL R13, R13, 0xffffffff, !P1 ;  /* 0xffffffff0d0d7807 */ /* 0x000fe40004800000 */
[----:B------:R-:W-:-:S03]  /*1170*/  ISETP.GE.AND P1, PT, R27, R24, PT ;  /* 0x000000181b00720c */ /* 0x000fc60003f26270 */
[----:B------:R1:W-:Y:S10]  /*1180*/  STL [R10], R13 ;  /* 0x0000000d0a007387 */ /* 0x0003f40000100800 */
[----:B-1----:R-:W-:Y:S05]  /*1190*/  @!P1 BRA `(.L_x_34) ;  /* 0xfffffffc00609947 */ /* 0x002fea000383ffff */
.L_x_33:
[----:B------:R-:W-:Y:S05]  /*11a0*/  BSYNC.RECONVERGENT B2 ;  /* 0x0000000000027941 */ /* 0x000fea0003800200 */
.L_x_32:
[----:B------:R-:W-:Y:S01]  /*11b0*/  IMAD.IADD R10, R20, 0x1, -R27 ;  /* 0x00000001140a7824 */ /* 0x000fe200078e0a1b */
[----:B------:R-:W-:Y:S04]  /*11c0*/  BSSY.RECONVERGENT B2, `(.L_x_35) ;  /* 0x0000018000027945 */ /* 0x000fe80003800200 */
[----:B------:R-:W-:-:S13]  /*11d0*/  ISETP.GT.AND P1, PT, R10, 0x1, PT ;  /* 0x000000010a00780c */ /* 0x000fda0003f24270 */
[----:B------:R-:W-:Y:S05]  /*11e0*/  @!P1 BRA `(.L_x_36) ;  /* 0x0000000000549947 */ /* 0x000fea0003800000 */
[----:B------:R-:W0:Y:S01]  /*11f0*/  LDC.64 R10, c[0x0][0x388] ;  /* 0x0000e200ff0a7b82 */ /* 0x000e220000000a00 */
[----:B------:R-:W-:Y:S02]  /*1200*/  R2UR UR4, R6 ;  /* 0x00000000060472ca */ /* 0x000fe400000e0000 */
[----:B------:R-:W-:Y:S01]  /*1210*/  R2UR UR5, R7 ;  /* 0x00000000070572ca */ /* 0x000fe200000e0000 */
[----:B0-----:R-:W-:-:S12]  /*1220*/  IMAD.WIDE R12, R27, 0x4, R10 ;  /* 0x000000041b0c7825 */ /* 0x001fd800078e020a */
[----:B------:R-:W2:Y:S01]  /*1230*/  LDG.E R12, desc[UR4][R12.64] ;  /* 0x000000040c0c7981 */ /* 0x000ea2000c1e1900 */
[----:B------:R-:W-:-:S04]  /*1240*/  VIADD R15, R27, 0x1 ;  /* 0x000000011b0f7836 */ /* 0x000fc80000000000 */
[----:B------:R-:W-:-:S06]  /*1250*/  IMAD.WIDE R10, R15, 0x4, R10 ;  /* 0x000000040f0a7825 */ /* 0x000fcc00078e020a */
[----:B------:R-:W3:Y:S01]  /*1260*/  LDG.E R10, desc[UR4][R10.64] ;  /* 0x000000040a0a7981 */ /* 0x000ee2000c1e1900 */
[----:B--2---:R-:W-:-:S05]  /*1270*/  IMAD R14, R12, 0x4, R1 ;  /* 0x000000040c0e7824 */ /* 0x004fca00078e0201 */
[----:B------:R-:W2:Y:S01]  /*1280*/  LDL R15, [R14] ;  /* 0x000000000e0f7983 */ /* 0x000ea20000100800 */
[----:B------:R-:W-:Y:S02]  /*1290*/  IMAD.MOV.U32 R26, RZ, RZ, 0x1 ;  /* 0x00000001ff1a7424 */ /* 0x000fe400078e00ff */
[----:B---3--:R-:W-:Y:S01]  /*12a0*/  IMAD R24, R10, 0x4, R1 ;  /* 0x000000040a187824 */ /* 0x008fe200078e0201 */
[----:B--2---:R-:W-:-:S04]  /*12b0*/  ISETP.NE.AND P0, PT, R15, 0x1, PT ;  /* 0x000000010f00780c */ /* 0x004fc80003f05270 */
[----:B------:R-:W-:-:S05]  /*12c0*/  SEL R15, R26, 0xffffffff, !P0 ;  /* 0xffffffff1a0f7807 */ /* 0x000fca0004000000 */
[----:B------:R0:W-:Y:S04]  /*12d0*/  STL [R14], R15 ;  /* 0x0000000f0e007387 */ /* 0x0001e80000100800 */
[----:B------:R-:W2:Y:S01]  /*12e0*/  LDL R12, [R24] ;  /* 0x00000000180c7983 */ /* 0x000ea20000100800 */
[----:B------:R-:W-:Y:S01]  /*12f0*/  VIADD R27, R27, 0x2 ;  /* 0x000000021b1b7836 */ /* 0x000fe20000000000 */
[----:B--2---:R-:W-:-:S04]  /*1300*/  ISETP.NE.AND P0, PT, R12, 0x1, PT ;  /* 0x000000010c00780c */ /* 0x004fc80003f05270 */
[----:B------:R-:W-:-:S05]  /*1310*/  SEL R13, R26, 0xffffffff, !P0 ;  /* 0xffffffff1a0d7807 */ /* 0x000fca0004000000 */
[----:B------:R0:W-:Y:S01]  /*1320*/  STL [R24], R13 ;  /* 0x0000000d18007387 */ /* 0x0001e20000100800 */
[----:B------:R-:W-:-:S13]  /*1330*/  PLOP3.LUT P0, PT, PT, PT, PT, 0x8, 0x80 ;  /* 0x000000000080781c */ /* 0x000fda0003f0e170 */
.L_x_36:
[----:B------:R-:W-:Y:S05]  /*1340*/  BSYNC.RECONVERGENT B2 ;  /* 0x0000000000027941 */ /* 0x000fea0003800200 */
.L_x_35:
[----:B------:R-:W-:-:S13]  /*1350*/  ISETP.LT.OR P0, PT, R27, R20, P0 ;  /* 0x000000141b00720c */ /* 0x000fda0000701670 */
[----:B------:R-:W-:Y:S05]  /*1360*/  @!P0 BRA `(.L_x_31) ;  /* 0x00000000002c8947 */ /* 0x000fea0003800000 */
[----:B------:R-:W1:Y:S01]  /*1370*/  LDC.64 R10, c[0x0][0x388] ;  /* 0x0000e200ff0a7b82 */ /* 0x000e620000000a00 */
[----:B------:R-:W-:Y:S02]  /*1380*/  R2UR UR4, R6 ;  /* 0x00000000060472ca */ /* 0x000fe400000e0000 */
[----:B------:R-:W-:Y:S01]  /*1390*/  R2UR UR5, R7 ;  /* 0x00000000070572ca */ /* 0x000fe200000e0000 */
[----:B-1----:R-:W-:-:S12]  /*13a0*/  IMAD.WIDE R10, R27, 0x4, R10 ;  /* 0x000000041b0a7825 */ /* 0x002fd800078e020a */
[----:B------:R-:W2:Y:S02]  /*13b0*/  LDG.E R10, desc[UR4][R10.64] ;  /* 0x000000040a0a7981 */ /* 0x000ea4000c1e1900 */
[----:B--2---:R-:W-:-:S05]  /*13c0*/  IMAD R12, R10, 0x4, R1 ;  /* 0x000000040a0c7824 */ /* 0x004fca00078e0201 */
[----:B0-----:R-:W2:Y:S01]  /*13d0*/  LDL R13, [R12] ;  /* 0x000000000c0d7983 */ /* 0x001ea20000100800 */
[----:B------:R-:W-:Y:S01]  /*13e0*/  IMAD.MOV.U32 R14, RZ, RZ, 0x1 ;  /* 0x00000001ff0e7424 */ /* 0x000fe200078e00ff */
[----:B--2---:R-:W-:-:S04]  /*13f0*/  ISETP.NE.AND P0, PT, R13, 0x1, PT ;  /* 0x000000010d00780c */ /* 0x004fc80003f05270 */
[----:B------:R-:W-:-:S05]  /*1400*/  SEL R13, R14, 0xffffffff, !P0 ;  /* 0xffffffff0e0d7807 */ /* 0x000fca0004000000 */
[----:B------:R1:W-:Y:S04]  /*1410*/  STL [R12], R13 ;  /* 0x0000000d0c007387 */ /* 0x0003e80000100800 */
.L_x_31:
[----:B------:R-:W-:Y:S05]  /*1420*/  BSYNC.RECONVERGENT B1 ;  /* 0x0000000000017941 */ /* 0x000fea0003800200 */
.L_x_30:
[----:B------:R-:W-:Y:S01]  /*1430*/  IMAD.IADD R22, R19, 0x1, R22 ;  /* 0x0000000113167824 */ /* 0x000fe200078e0216 */
[----:B------:R-:W-:Y:S01]  /*1440*/  ISETP.GE.AND P0, PT, R20, R25, PT ;  /* 0x000000191400720c */ /* 0x000fe20003f06270 */
[----:B------:R-:W-:Y:S03]  /*1450*/  BSSY.RECONVERGENT B1, `(.L_x_37) ;  /* 0x0000058000017945 */ /* 0x000fe60003800200 */
[----:B------:R-:W-:-:S13]  /*1460*/  ISETP.EQ.OR P0, PT, R22, 0x3, P0 ;  /* 0x000000031600780c */ /* 0x000fda0000702670 */
[----:B------:R-:W-:Y:S05]  /*1470*/  @P0 BRA `(.L_x_38) ;  /* 0x0000000400540947 */ /* 0x000fea0003800000 */
[----:B------:R-:W-:Y:S01]  /*1480*/  IMAD.IADD R10, R25, 0x1, -R20 ;  /* 0x00000001190a7824 */ /* 0x000fe200078e0a14 */
[----:B------:R-:W-:Y:S01]  /*1490*/  BSSY.RECONVERGENT B2, `(.L_x_39) ;  /* 0x000002c000027945 */ /* 0x000fe20003800200 */
[----:B------:R-:W-:-:S03]  /*14a0*/  PLOP3.LUT P0, PT, PT, PT, PT, 0x80, 0x8 ;  /* 0x000000000008781c */ /* 0x000fc60003f0f070 */
[----:B------:R-:W-:-:S13]  /*14b0*/  ISETP.GT.AND P1, PT, R10, 0x3, PT ;  /* 0x000000030a00780c */ /* 0x000fda0003f24270 */
[----:B------:R-:W-:Y:S05]  /*14c0*/  @!P1 BRA `(.L_x_40) ;  /* 0x0000000000a09947 */ /* 0x000fea0003800000 */
[----:B------:R-:W2:Y:S01]  /*14d0*/  LDC.64 R10, c[0x0][0x388] ;  /* 0x0000e200ff0a7b82 */ /* 0x000ea20000000a00 */
[----:B------:R-:W-:Y:S01]  /*14e0*/  PLOP3.LUT P0, PT, PT, PT, PT, 0x8, 0x80 ;  /* 0x000000000080781c */ /* 0x000fe20003f0e170 */
[----:B------:R-:W-:-:S12]  /*14f0*/  VIADD R27, R25, 0xfffffffd ;  /* 0xfffffffd191b7836 */ /* 0x000fd80000000000 */
.L_x_41:
[----:B------:R-:W-:Y:S01]  /*1500*/  R2UR UR4, R6 ;  /* 0x00000000060472ca */ /* 0x000fe200000e0000 */
[----:B0-2---:R-:W-:Y:S01]  /*1510*/  IMAD.WIDE R14, R20, 0x4, R10 ;  /* 0x00000004140e7825 */ /* 0x005fe200078e020a */
[----:B------:R-:W-:-:S13]  /*1520*/  R2UR UR5, R7 ;  /* 0x00000000070572ca */ /* 0x000fda00000e0000 */
[----:B------:R-:W2:Y:S01]  /*1530*/  LDG.E R14, desc[UR4][R14.64] ;  /* 0x000000040e0e7981 */ /* 0x000ea2000c1e1900 */
[----:B-1----:R-:W-:-:S04]  /*1540*/  VIADD R13, R20, 0x1 ;  /* 0x00000001140d7836 */ /* 0x002fc80000000000 */
[----:B------:R-:W-:-:S06]  /*1550*/  IMAD.WIDE R12, R13, 0x4, R10 ;  /* 0x000000040d0c7825 */ /* 0x000fcc00078e020a */
[----:B------:R-:W3:Y:S01]  /*1560*/  LDG.E R12, desc[UR4][R12.64] ;  /* 0x000000040c0c7981 */ /* 0x000ee2000c1e1900 */
[----:B--2---:R-:W-:-:S05]  /*1570*/  IMAD R24, R14, 0x4, R1 ;  /* 0x000000040e187824 */ /* 0x004fca00078e0201 */
[----:B------:R-:W2:Y:S01]  /*1580*/  LDL R22, [R24] ;  /* 0x0000000018167983 */ /* 0x000ea20000100800 */
[----:B------:R-:W-:Y:S02]  /*1590*/  VIADD R15, R20, 0x2 ;  /* 0x00000002140f7836 */ /* 0x000fe40000000000 */
[----:B---3--:R-:W-:Y:S02]  /*15a0*/  IMAD R26, R12, 0x4, R1 ;  /* 0x000000040c1a7824 */ /* 0x008fe400078e0201 */
[----:B------:R-:W-:-:S06]  /*15b0*/  IMAD.WIDE R14, R15, 0x4, R10 ;  /* 0x000000040f0e7825 */ /* 0x000fcc00078e020a */
[----:B------:R-:W3:Y:S01]  /*15c0*/  LDG.E R14, desc[UR4][R14.64] ;  /* 0x000000040e0e7981 */ /* 0x000ee2000c1e1900 */
[----:B--2---:R-:W-:Y:S01]  /*15d0*/  ISETP.NE.AND P1, PT, R22, 0x1, PT ;  /* 0x000000011600780c */ /* 0x004fe20003f25270 */
[----:B------:R-:W-:-:S05]  /*15e0*/  IMAD.MOV.U32 R22, RZ, RZ, 0x1 ;  /* 0x00000001ff167424 */ /* 0x000fca00078e00ff */
[----:B------:R-:W-:-:S05]  /*15f0*/  SEL R29, R22, 0xffffffff, !P1 ;  /* 0xffffffff161d7807 */ /* 0x000fca0004800000 */
[----:B------:R3:W-:Y:S04]  /*1600*/  STL [R24], R29 ;  /* 0x0000001d18007387 */ /* 0x0007e80000100800 */
[----:B------:R-:W2:Y:S01]  /*1610*/  LDL R28, [R26] ;  /* 0x000000001a1c7983 */ /* 0x000ea20000100800 */
[----:B------:R-:W-:Y:S02]  /*1620*/  VIADD R13, R20, 0x3 ;  /* 0x00000003140d7836 */ /* 0x000fe40000000000 */
[----:B---3--:R-:W-:Y:S02]  /*1630*/  IMAD R24, R14, 0x4, R1 ;  /* 0x000000040e187824 */ /* 0x008fe400078e0201 */
[----:B------:R-:W-:-:S06]  /*1640*/  IMAD.WIDE R12, R13, 0x4, R10 ;  /* 0x000000040d0c7825 */ /* 0x000fcc00078e020a */
[----:B------:R-:W3:Y:S01]  /*1650*/  LDG.E R12, desc[UR4][R12.64] ;  /* 0x000000040c0c7981 */ /* 0x000ee2000c1e1900 */
[----:B--2---:R-:W-:-:S04]  /*1660*/  ISETP.NE.AND P1, PT, R28, 0x1, PT ;  /* 0x000000011c00780c */ /* 0x004fc80003f25270 */
[----:B------:R-:W-:-:S05]  /*1670*/  SEL R28, R22, 0xffffffff, !P1 ;  /* 0xffffffff161c7807 */ /* 0x000fca0004800000 */
[----:B------:R0:W-:Y:S04]  /*1680*/  STL [R26], R28 ;  /* 0x0000001c1a007387 */ /* 0x0001e80000100800 */
[----:B------:R-:W2:Y:S01]  /*1690*/  LDL R29, [R24] ;  /* 0x00000000181d7983 */ /* 0x000ea20000100800 */
[----:B---3--:R-:W-:Y:S01]  /*16a0*/  IMAD R14, R12, 0x4, R1 ;  /* 0x000000040c0e7824 */ /* 0x008fe200078e0201 */
[----:B--2---:R-:W-:-:S04]  /*16b0*/  ISETP.NE.AND P1, PT, R29, 0x1, PT ;  /* 0x000000011d00780c */ /* 0x004fc80003f25270 */
[----:B------:R-:W-:-:S05]  /*16c0*/  SEL R15, R22, 0xffffffff, !P1 ;  /* 0xffffffff160f7807 */ /* 0x000fca0004800000 */
[----:B------:R3:W-:Y:S04]  /*16d0*/  STL [R24], R15 ;  /* 0x0000000f18007387 */ /* 0x0007e80000100800 */
[----:B0-----:R-:W2:Y:S01]  /*16e0*/  LDL R26, [R14] ;  /* 0x000000000e1a7983 */ /* 0x001ea20000100800 */
[----:B------:R-:W-:Y:S01]  /*16f0*/  VIADD R20, R20, 0x4 ;  /* 0x0000000414147836 */ /* 0x000fe20000000000 */
[----:B--2---:R-:W-:-:S04]  /*1700*/  ISETP.NE.AND P1, PT, R26, 0x1, PT ;  /* 0x000000011a00780c */ /* 0x004fc80003f25270 */
[----:B------:R-:W-:-:S05]  /*1710*/  SEL R29, R22, 0xffffffff, !P1 ;  /* 0xffffffff161d7807 */ /* 0x000fca0004800000 */
[----:B------:R3:W-:Y:S01]  /*1720*/  STL [R14], R29 ;  /* 0x0000001d0e007387 */ /* 0x0007e20000100800 */
[----:B------:R-:W-:-:S13]  /*1730*/  ISETP.GE.AND P1, PT, R20, R27, PT ;  /* 0x0000001b1400720c */ /* 0x000fda0003f26270 */
[----:B---3--:R-:W-:Y:S05]  /*1740*/  @!P1 BRA `(.L_x_41) ;  /* 0xfffffffc006c9947 */ /* 0x008fea000383ffff */
.L_x_40:
[----:B------:R-:W-:Y:S05]  /*1750*/  BSYNC.RECONVERGENT B2 ;  /* 0x0000000000027941 */ /* 0x000fea0003800200 */
.L_x_39:
[----:B------:R-:W-:Y:S01]  /*1760*/  IMAD.IADD R10, R25, 0x1, -R20 ;  /* 0x00000001190a7824 */ /* 0x000fe200078e0a14 */
[----:B------:R-:W-:Y:S04]  /*1770*/  BSSY.RECONVERGENT B2, `(.L_x_42) ;  /* 0x0000018000027945 */ /* 0x000fe80003800200 */
[----:B------:R-:W-:-:S13]  /*1780*/  ISETP.GT.AND P1, PT, R10, 0x1, PT ;  /* 0x000000010a00780c */ /* 0x000fda0003f24270 */
[----:B------:R-:W-:Y:S05]  /*1790*/  @!P1 BRA `(.L_x_43) ;  /* 0x0000000000549947 */ /* 0x000fea0003800000 */
[----:B01----:R-:W0:Y:S01]  /*17a0*/  LDC.64 R12, c[0x0][0x388] ;  /* 0x0000e200ff0c7b82 */ /* 0x003e220000000a00 */
        /* <DEDUP_REMOVED lines=9> */
[----:B------:R-:W-:Y:S01]  /*1840*/  IMAD.MOV.U32 R24, RZ, RZ, 0x1 ;  /* 0x00000001ff187424 */ /* 0x000fe200078e00ff */
[----:B---3--:R-:W-:Y:S02]  /*1850*/  LEA R22, R12, R1, 0x2 ;  /* 0x000000010c167211 */ /* 0x008fe400078e10ff */
[----:B--2---:R-:W-:-:S04]  /*1860*/  ISETP.NE.AND P0, PT, R15, 0x1, PT ;  /* 0x000000010f00780c */ /* 0x004fc80003f05270 */
[----:B------:R-:W-:-:S05]  /*1870*/  SEL R15, R24, 0xffffffff, !P0 ;  /* 0xffffffff180f7807 */ /* 0x000fca0004000000 */
[----:B------:R2:W-:Y:S04]  /*1880*/  STL [R14], R15 ;  /* 0x0000000f0e007387 */ /* 0x0005e80000100800 */
[----:B------:R-:W3:Y:S01]  /*1890*/  LDL R10, [R22] ;  /* 0x00000000160a7983 */ /* 0x000ee20000100800 */
[----:B------:R-:W-:Y:S01]  /*18a0*/  VIADD R20, R20, 0x2 ;  /* 0x0000000214147836 */ /* 0x000fe20000000000 */
[----:B---3--:R-:W-:-:S04]  /*18b0*/  ISETP.NE.AND P0, PT, R10, 0x1, PT ;  /* 0x000000010a00780c */ /* 0x008fc80003f05270 */
[----:B------:R-:W-:-:S05]  /*18c0*/  SEL R11, R24, 0xffffffff, !P0 ;  /* 0xffffffff180b7807 */ /* 0x000fca0004000000 */
[----:B------:R2:W-:Y:S01]  /*18d0*/  STL [R22], R11 ;  /* 0x0000000b16007387 */ /* 0x0005e20000100800 */
[----:B------:R-:W-:-:S13]  /*18e0*/  PLOP3.LUT P0, PT, PT, PT, PT, 0x8, 0x80 ;  /* 0x000000000080781c */ /* 0x000fda0003f0e170 */
.L_x_43:
[----:B------:R-:W-:Y:S05]  /*18f0*/  BSYNC.RECONVERGENT B2 ;  /* 0x0000000000027941 */ /* 0x000fea0003800200 */
.L_x_42:
[----:B------:R-:W-:-:S13]  /*1900*/  ISETP.LT.OR P0, PT, R20, R25, P0 ;  /* 0x000000191400720c */ /* 0x000fda0000701670 */
[----:B------:R-:W-:Y:S05]  /*1910*/  @!P0 BRA `(.L_x_38) ;  /* 0x00000000002c8947 */ /* 0x000fea0003800000 */
[----:B--2---:R-:W2:Y:S01]  /*1920*/  LDC.64 R10, c[0x0][0x388] ;  /* 0x0000e200ff0a7b82 */ /* 0x004ea20000000a00 */
[----:B------:R-:W-:Y:S02]  /*1930*/  R2UR UR4, R6 ;  /* 0x00000000060472ca */ /* 0x000fe400000e0000 */
[----:B------:R-:W-:Y:S01]  /*1940*/  R2UR UR5, R7 ;  /* 0x00000000070572ca */ /* 0x000fe200000e0000 */
[----:B--2---:R-:W-:-:S12]  /*1950*/  IMAD.WIDE R10, R20, 0x4, R10 ;  /* 0x00000004140a7825 */ /* 0x004fd800078e020a */
[----:B------:R-:W1:Y:S02]  /*1960*/  LDG.E R10, desc[UR4][R10.64] ;  /* 0x000000040a0a7981 */ /* 0x000e64000c1e1900 */
[----:B-1----:R-:W-:-:S05]  /*1970*/  IMAD R12, R10, 0x4, R1 ;  /* 0x000000040a0c7824 */ /* 0x002fca00078e0201 */
[----:B0-----:R-:W2:Y:S01]  /*1980*/  LDL R13, [R12] ;  /* 0x000000000c0d7983 */ /* 0x001ea20000100800 */
[----:B------:R-:W-:Y:S01]  /*1990*/  IMAD.MOV.U32 R14, RZ, RZ, 0x1 ;  /* 0x00000001ff0e7424 */ /* 0x000fe200078e00ff */
[----:B--2---:R-:W-:-:S04]  /*19a0*/  ISETP.NE.AND P0, PT, R13, 0x1, PT ;  /* 0x000000010d00780c */ /* 0x004fc80003f05270 */
[----:B------:R-:W-:-:S05]  /*19b0*/  SEL R13, R14, 0xffffffff, !P0 ;  /* 0xffffffff0e0d7807 */ /* 0x000fca0004000000 */
[----:B------:R3:W-:Y:S04]  /*19c0*/  STL [R12], R13 ;  /* 0x0000000d0c007387 */ /* 0x0007e80000100800 */
.L_x_38:
[----:B------:R-:W-:Y:S05]  /*19d0*/  BSYNC.RECONVERGENT B1 ;  /* 0x0000000000017941 */ /* 0x000fea0003800200 */
.L_x_37:
[----:B------:R-:W-:Y:S01]  /*19e0*/  ISETP.GE.AND P0, PT, R23, 0x4, PT ;  /* 0x000000041700780c */ /* 0x000fe20003f06270 */
[----:B------:R-:W-:Y:S04]  /*19f0*/  BSSY.RECONVERGENT B3, `(.L_x_44) ;  /* 0x00000c8000037945 */ /* 0x000fe80003800200 */
[----:B------:R-:W-:Y:S08]  /*1a00*/  BSSY.RELIABLE B2, `(.L_x_45) ;  /* 0x0000069000027945 */ /* 0x000ff00003800100 */
[----:B------:R-:W-:Y:S05]  /*1a10*/  @!P0 BRA `(.L_x_46) ;  /* 0x00000004009c8947 */ /* 0x000fea0003800000 */
[C---:B------:R-:W-:Y:S01]  /*1a20*/  R2UR UR4, R6.reuse ;  /* 0x00000000060472ca */ /* 0x040fe200000e0000 */
[----:B--2---:R-:W-:Y:S01]  /*1a30*/  VIADD R11, R23, 0xfffffffc ;  /* 0xfffffffc170b7836 */ /* 0x004fe20000000000 */
[----:B------:R-:W-:Y:S01]  /*1a40*/  R2UR UR5, R7 ;  /* 0x00000000070572ca */ /* 0x000fe200000e0000 */
[----:B01-3--:R-:W-:Y:S01]  /*1a50*/  VIADD R13, R23, 0xfffffffd ;  /* 0xfffffffd170d7836 */ /* 0x00bfe20000000000 */
[----:B------:R-:W-:Y:S01]  /*1a60*/  R2UR UR6, R6 ;  /* 0x00000000060672ca */ /* 0x000fe200000e0000 */
[----:B------:R-:W-:Y:S01]  /*1a70*/  IMAD.WIDE.U32 R10, R11, 0x4, R2 ;  /* 0x000000040b0a7825 */ /* 0x000fe200078e0002 */
[----:B------:R-:W-:-:S03]  /*1a80*/  R2UR UR7, R7 ;  /* 0x00000000070772ca */ /* 0x000fc600000e0000 */
[----:B------:R-:W-:-:S06]  /*1a90*/  IMAD.WIDE.U32 R2, R13, 0x4, R2 ;  /* 0x000000040d027825 */ /* 0x000fcc00078e0002 */
[----:B------:R-:W2:Y:S04]  /*1aa0*/  LDG.E R11, desc[UR4][R10.64] ;  /* 0x000000040a0b7981 */ /* 0x000ea8000c1e1900 */
[----:B------:R-:W2:Y:S01]  /*1ab0*/  LDG.E R2, desc[UR6][R2.64] ;  /* 0x0000000602027981 */ /* 0x000ea2000c1e1900 */
[----:B------:R-:W-:Y:S01]  /*1ac0*/  BSSY.RECONVERGENT B1, `(.L_x_47) ;  /* 0x0000059000017945 */ /* 0x000fe20003800200 */
[----:B--2---:R-:W-:-:S13]  /*1ad0*/  ISETP.GE.AND P0, PT, R11, R2, PT ;  /* 0x000000020b00720c */ /* 0x004fda0003f06270 */
[----:B------:R-:W-:Y:S05]  /*1ae0*/  @P0 BRA `(.L_x_48) ;  /* 0x0000000400580947 */ /* 0x000fea0003800000 */
[----:B------:R-:W-:Y:S01]  /*1af0*/  IMAD.MOV.U32 R3, RZ, RZ, R11 ;  /* 0x000000ffff037224 */ /* 0x000fe200078e000b */
[----:B------:R-:W-:Y:S01]  /*1b00*/  BSSY.RECONVERGENT B4, `(.L_x_49) ;  /* 0x000002d000047945 */ /* 0x000fe20003800200 */
[----:B------:R-:W-:Y:S02]  /*1b10*/  PLOP3.LUT P0, PT, PT, PT, PT, 0x80, 0x8 ;  /* 0x000000000008781c */ /* 0x000fe40003f0f070 */
[----:B------:R-:W-:-:S05]  /*1b20*/  IMAD.IADD R10, R2, 0x1, -R3 ;  /* 0x00000001020a7824 */ /* 0x000fca00078e0a03 */
[----:B------:R-:W-:-:S13]  /*1b30*/  ISETP.GT.AND P1, PT, R10, 0x3, PT ;  /* 0x000000030a00780c */ /* 0x000fda0003f24270 */
[----:B------:R-:W-:Y:S05]  /*1b40*/  @!P1 BRA `(.L_x_50) ;  /* 0x0000000000a09947 */ /* 0x000fea0003800000 */
[----:B------:R-:W0:Y:S01]  /*1b50*/  LDC.64 R10, c[0x0][0x388] ;  /* 0x0000e200ff0a7b82 */ /* 0x000e220000000a00 */
[----:B------:R-:W-:Y:S01]  /*1b60*/  PLOP3.LUT P0, PT, PT, PT, PT, 0x8, 0x80 ;  /* 0x000000000080781c */ /* 0x000fe20003f0e170 */
[----:B------:R-:W-:-:S12]  /*1b70*/  VIADD R20, R2, 0xfffffffd ;  /* 0xfffffffd02147836 */ /* 0x000fd80000000000 */
.L_x_51:
[----:B------:R-:W-:Y:S01]  /*1b80*/  R2UR UR4, R6 ;  /* 0x00000000060472ca */ /* 0x000fe200000e0000 */
[----:B0-----:R-:W-:Y:S01]  /*1b90*/  IMAD.WIDE R14, R3, 0x4, R10 ;  /* 0x00000004030e7825 */ /* 0x001fe200078e020a */
[----:B------:R-:W-:-:S13]  /*1ba0*/  R2UR UR5, R7 ;  /* 0x00000000070572ca */ /* 0x000fda00000e0000 */
[----:B------:R-:W2:Y:S01]  /*1bb0*/  LDG.E R14, desc[UR4][R14.64] ;  /* 0x000000040e0e7981 */ /* 0x000ea2000c1e1900 */
[----:B------:R-:W-:-:S04]  /*1bc0*/  VIADD R13, R3, 0x1 ;  /* 0x00000001030d7836 */ /* 0x000fc80000000000 */
[----:B------:R-:W-:-:S06]  /*1bd0*/  IMAD.WIDE R12, R13, 0x4, R10 ;  /* 0x000000040d0c7825 */ /* 0x000fcc00078e020a */
[----:B------:R-:W3:Y:S01]  /*1be0*/  LDG.E R12, desc[UR4][R12.64] ;  /* 0x000000040c0c7981 */ /* 0x000ee2000c1e1900 */
[----:B--2---:R-:W-:-:S05]  /*1bf0*/  IMAD R26, R14, 0x4, R1 ;  /* 0x000000040e1a7824 */ /* 0x004fca00078e0201 */
[----:B------:R-:W2:Y:S01]  /*1c00*/  LDL R24, [R26] ;  /* 0x000000001a187983 */ /* 0x000ea20000100800 */
[----:B------:R-:W-:Y:S02]  /*1c10*/  IMAD.MOV.U32 R22, RZ, RZ, 0x1 ;  /* 0x00000001ff167424 */ /* 0x000fe400078e00ff */
[----:B------:R-:W-:-:S04]  /*1c20*/  VIADD R15, R3, 0x2 ;  /* 0x00000002030f7836 */ /* 0x000fc80000000000 */
[----:B------:R-:W-:-:S06]  /*1c30*/  IMAD.WIDE R14, R15, 0x4, R10 ;  /* 0x000000040f0e7825 */ /* 0x000fcc00078e020a */
[----:B------:R-:W4:Y:S01]  /*1c40*/  LDG.E R14, desc[UR4][R14.64] ;  /* 0x000000040e0e7981 */ /* 0x000f22000c1e1900 */
[----:B--2---:R-:W-:Y:S01]  /*1c50*/  ISETP.NE.AND P1, PT, R24, 0x1, PT ;  /* 0x000000011800780c */ /* 0x004fe20003f25270 */
[----:B---3--:R-:W-:-:S03]  /*1c60*/  IMAD R24, R12, 0x4, R1 ;  /* 0x000000040c187824 */ /* 0x008fc600078e0201 */
[----:B------:R-:W-:-:S05]  /*1c70*/  SEL R27, R22, 0xffffffff, !P1 ;  /* 0xffffffff161b7807 */ /* 0x000fca0004800000 */
[----:B------:R0:W-:Y:S04]  /*1c80*/  STL [R26], R27 ;  /* 0x0000001b1a007387 */ /* 0x0001e80000100800 */
[----:B------:R-:W2:Y:S01]  /*1c90*/  LDL R25, [R24] ;  /* 0x0000000018197983 */ /* 0x000ea20000100800 */
[----:B------:R-:W-:-:S04]  /*1ca0*/  VIADD R13, R3, 0x3 ;  /* 0x00000003030d7836 */ /* 0x000fc80000000000 */
[----:B------:R-:W-:-:S06]  /*1cb0*/  IMAD.WIDE R12, R13, 0x4, R10 ;  /* 0x000000040d0c7825 */ /* 0x000fcc00078e020a */
[----:B------:R-:W3:Y:S01]  /*1cc0*/  LDG.E R12, desc[UR4][R12.64] ;  /* 0x000000040c0c7981 */ /* 0x000ee2000c1e1900 */
[----:B--2---:R-:W-:Y:S01]  /*1cd0*/  ISETP.NE.AND P1, PT, R25, 0x1, PT ;  /* 0x000000011900780c */ /* 0x004fe20003f25270 */
[----:B----4-:R-:W-:-:S03]  /*1ce0*/  IMAD R25, R14, 0x4, R1 ;  /* 0x000000040e197824 */ /* 0x010fc600078e0201 */
[----:B------:R-:W-:-:S05]  /*1cf0*/  SEL R29, R22, 0xffffffff, !P1 ;  /* 0xffffffff161d7807 */ /* 0x000fca0004800000 */
[----:B------:R1:W-:Y:S04]  /*1d00*/  STL [R24], R29 ;  /* 0x0000001d18007387 */ /* 0x0003e80000100800 */
[----:B0-----:R-:W2:Y:S01]  /*1d10*/  LDL R26, [R25] ;  /* 0x00000000191a7983 */ /* 0x001ea20000100800 */
        /* <DEDUP_REMOVED lines=9> */
[----:B------:R-:W-:-:S13]  /*1db0*/  ISETP.GE.AND P1, PT, R3, R20, PT ;  /* 0x000000140300720c */ /* 0x000fda0003f26270 */
[----:B-1----:R-:W-:Y:S05]  /*1dc0*/  @!P1 BRA `(.L_x_51) ;  /* 0xfffffffc006c9947 */ /* 0x002fea000383ffff */
.L_x_50:
[----:B------:R-:W-:Y:S05]  /*1dd0*/  BSYNC.RECONVERGENT B4 ;  /* 0x0000000000047941 */ /* 0x000fea0003800200 */
.L_x_49:
        /* <DEDUP_REMOVED lines=25> */
.L_x_53:
[----:B------:R-:W-:Y:S05]  /*1f70*/  BSYNC.RECONVERGENT B4 ;  /* 0x0000000000047941 */ /* 0x000fea0003800200 */
.L_x_52:
        /* <DEDUP_REMOVED lines=8> */
[----:B------:R-:W2:Y:S01]  /*2000*/  LDL R11, [R10] ;  /* 0x000000000a0b7983 */ /* 0x000ea20000100800 */
[----:B------:R-:W-:Y:S01]  /*2010*/  IMAD.MOV.U32 R12, RZ, RZ, 0x1 ;  /* 0x00000001ff0c7424 */ /* 0x000fe200078e00ff */
[----:B--2---:R-:W-:-:S04]  /*2020*/  ISETP.NE.AND P0, PT, R11, 0x1, PT ;  /* 0x000000010b00780c */ /* 0x004fc80003f05270 */
[----:B------:R-:W-:-:S05]  /*2030*/  SEL R11, R12, 0xffffffff, !P0 ;  /* 0xffffffff0c0b7807 */ /* 0x000fca0004000000 */
[----:B------:R1:W-:Y:S04]  /*2040*/  STL [R10], R11 ;  /* 0x0000000b0a007387 */ /* 0x0003e80000100800 */
.L_x_48:
[----:B------:R-:W-:Y:S05]  /*2050*/  BSYNC.RECONVERGENT B1 ;  /* 0x0000000000017941 */ /* 0x000fea0003800200 */
.L_x_47:
[----:B------:R-:W-:-:S13]  /*2060*/  ISETP.GT.AND P0, PT, R23, 0xb, PT ;  /* 0x0000000b1700780c */ /* 0x000fda0003f04270 */
[----:B------:R-:W-:Y:S05]  /*2070*/  @P0 BREAK.RELIABLE B2 ;  /* 0x0000000000020942 */ /* 0x000fea0003800100 */
[----:B------:R-:W-:Y:S05]  /*2080*/  @P0 BRA `(.L_x_54) ;  /* 0x0000000400780947 */ /* 0x000fea0003800000 */
.L_x_46:
[----:B------:R-:W-:Y:S05]  /*2090*/  BSYNC.RELIABLE B2 ;  /* 0x0000000000027941 */ /* 0x000fea0003800100 */
.L_x_45:
[C---:B------:R-:W-:Y:S02]  /*20a0*/  R2UR UR4, R6.reuse ;  /* 0x00000000060472ca */ /* 0x040fe400000e0000 */
[C---:B------:R-:W-:Y:S02]  /*20b0*/  R2UR UR5, R7.reuse ;  /* 0x00000000070572ca */ /* 0x040fe400000e0000 */
[----:B------:R-:W-:Y:S02]  /*20c0*/  R2UR UR6, R6 ;  /* 0x00000000060672ca */ /* 0x000fe400000e0000 */
[----:B------:R-:W-:-:S09]  /*20d0*/  R2UR UR7, R7 ;  /* 0x00000000070772ca */ /* 0x000fd200000e0000 */
[----:B01-3--:R-:W3:Y:S04]  /*20e0*/  LDG.E R13, desc[UR4][R8.64+0x10] ;  /* 0x00001004080d7981 */ /* 0x00bee8000c1e1900 */
[----:B------:R-:W3:Y:S02]  /*20f0*/  LDG.E R12, desc[UR6][R8.64+0x14] ;  /* 0x00001406080c7981 */ /* 0x000ee4000c1e1900 */
[----:B---3--:R-:W-:-:S13]  /*2100*/  ISETP.GE.AND P0, PT, R13, R12, PT ;  /* 0x0000000c0d00720c */ /* 0x008fda0003f06270 */
[----:B------:R-:W-:Y:S05]  /*2110*/  @P0 BRA `(.L_x_54) ;  /* 0x0000000400540947 */ /* 0x000fea0003800000 */
[----:B------:R-:W-:Y:S01]  /*2120*/  IMAD.IADD R2, R12, 0x1, -R13 ;  /* 0x000000010c027824 */ /* 0x000fe200078e0a0d */
[----:B------:R-:W-:Y:S01]  /*2130*/  BSSY.RECONVERGENT B1, `(.L_x_55) ;  /* 0x000002c000017945 */ /* 0x000fe20003800200 */
[----:B------:R-:W-:-:S03]  /*2140*/  PLOP3.LUT P0, PT, PT, PT, PT, 0x80, 0x8 ;  /* 0x000000000008781c */ /* 0x000fc60003f0f070 */
[----:B------:R-:W-:-:S13]  /*2150*/  ISETP.GT.AND P1, PT, R2, 0x3, PT ;  /* 0x000000030200780c */ /* 0x000fda0003f24270 */
[----:B------:R-:W-:Y:S05]  /*2160*/  @!P1 BRA `(.L_x_56) ;  /* 0x0000000000a09947 */ /* 0x000fea0003800000 */
[----:B------:R-:W0:Y:S01]  /*2170*/  LDC.64 R2, c[0x0][0x388] ;  /* 0x0000e200ff027b82 */ /* 0x000e220000000a00 */
[----:B------:R-:W-:Y:S01]  /*2180*/  PLOP3.LUT P0, PT, PT, PT, PT, 0x8, 0x80 ;  /* 0x000000000080781c */ /* 0x000fe20003f0e170 */
[----:B--2---:R-:W-:-:S12]  /*2190*/  VIADD R14, R12, 0xfffffffd ;  /* 0xfffffffd0c0e7836 */ /* 0x004fd80000000000 */
.L_x_57:
[----:B------:R-:W-:Y:S01]  /*21a0*/  R2UR UR4, R6 ;  /* 0x00000000060472ca */ /* 0x000fe200000e0000 */
[----:B0-----:R-:W-:Y:S01]  /*21b0*/  IMAD.WIDE R8, R13, 0x4, R2 ;  /* 0x000000040d087825 */ /* 0x001fe200078e0202 */
[----:B------:R-:W-:-:S13]  /*21c0*/  R2UR UR5, R7 ;  /* 0x00000000070572ca */ /* 0x000fda00000e0000 */
[----:B------:R-:W2:Y:S01]  /*21d0*/  LDG.E R8, desc[UR4][R8.64] ;  /* 0x0000000408087981 */ /* 0x000ea2000c1e1900 */
[----:B------:R-:W-:-:S04]  /*21e0*/  VIADD R11, R13, 0x1 ;  /* 0x000000010d0b7836 */ /* 0x000fc80000000000 */
[----:B------:R-:W-:-:S06]  /*21f0*/  IMAD.WIDE R10, R11, 0x4, R2 ;  /* 0x000000040b0a7825 */ /* 0x000fcc00078e0202 */
[----:B------:R-:W3:Y:S01]  /*2200*/  LDG.E R10, desc[UR4][R10.64] ;  /* 0x000000040a0a7981 */ /* 0x000ee2000c1e1900 */
[----:B--2---:R-:W-:-:S05]  /*2210*/  LEA R20, R8, R1, 0x2 ;  /* 0x0000000108147211 */ /* 0x004fca00078e10ff */
        /* <DEDUP_REMOVED lines=29> */
.L_x_56:
[----:B------:R-:W-:Y:S05]  /*23f0*/  BSYNC.RECONVERGENT B1 ;  /* 0x0000000000017941 */ /* 0x000fea0003800200 */
.L_x_55:
        /* <DEDUP_REMOVED lines=8> */
[----:B------:R-:W3:Y:S01]  /*2480*/  LDG.E R8, desc[UR4][R8.64] ;  /* 0x0000000408087981 */ /* 0x000ee2000c1e1900 */
[----:B--2---:R-:W-:-:S04]  /*2490*/  VIADD R11, R13, 0x1 ;  /* 0x000000010d0b7836 */ /* 0x004fc80000000000 */
[----:B------:R-:W-:-:S06]  /*24a0*/  IMAD.WIDE R2, R11, 0x4, R2 ;  /* 0x000000040b027825 */ /* 0x000fcc00078e0202 */
[----:B------:R-:W2:Y:S01]  /*24b0*/  LDG.E R2, desc[UR4][R2.64] ;  /* 0x0000000402027981 */ /* 0x000ea2000c1e1900 */
[----:B---3--:R-:W-:-:S05]  /*24c0*/  IMAD R10, R8, 0x4, R1 ;  /* 0x00000004080a7824 */ /* 0x008fca00078e0201 */
[----:B------:R-:W3:Y:S01]  /*24d0*/  LDL R11, [R10] ;  /* 0x000000000a0b7983 */ /* 0x000ee20000100800 */
[----:B------:R-:W-:Y:S02]  /*24e0*/  IMAD.MOV.U32 R15, RZ, RZ, 0x1 ;  /* 0x00000001ff0f7424 */ /* 0x000fe400078e00ff */
[----:B--2---:R-:W-:Y:S01]  /*24f0*/  IMAD R14, R2, 0x4, R1 ;  /* 0x00000004020e7824 */ /* 0x004fe200078e0201 */
[----:B---3--:R-:W-:-:S04]  /*2500*/  ISETP.NE.AND P0, PT, R11, 0x1, PT ;  /* 0x000000010b00780c */ /* 0x008fc80003f05270 */
        /* <DEDUP_REMOVED lines=8> */
.L_x_59:
[----:B------:R-:W-:Y:S05]  /*2590*/  BSYNC.RECONVERGENT B1 ;  /* 0x0000000000017941 */ /* 0x000fea0003800200 */
.L_x_58:
[----:B------:R-:W-:-:S13]  /*25a0*/  ISETP.LT.OR P0, PT, R13, R12, P0 ;  /* 0x0000000c0d00720c */ /* 0x000fda0000701670 */
[----:B------:R-:W-:Y:S05]  /*25b0*/  @!P0 BRA `(.L_x_54) ;  /* 0x00000000002c8947 */ /* 0x000fea0003800000 */
[----:B------:R-:W1:Y:S01]  /*25c0*/  LDC.64 R2, c[0x0][0x388] ;  /* 0x0000e200ff027b82 */ /* 0x000e620000000a00 */
[----:B------:R-:W-:Y:S02]  /*25d0*/  R2UR UR4, R6 ;  /* 0x00000000060472ca */ /* 0x000fe400000e0000 */
[----:B------:R-:W-:Y:S01]  /*25e0*/  R2UR UR5, R7 ;  /* 0x00000000070572ca */ /* 0x000fe200000e0000 */
[----:B-1----:R-:W-:-:S12]  /*25f0*/  IMAD.WIDE R2, R13, 0x4, R2 ;  /* 0x000000040d027825 */ /* 0x002fd800078e0202 */
[----:B------:R-:W3:Y:S02]  /*2600*/  LDG.E R2, desc[UR4][R2.64] ;  /* 0x0000000402027981 */ /* 0x000ee4000c1e1900 */
[----:B---3--:R-:W-:-:S05]  /*2610*/  IMAD R8, R2, 0x4, R1 ;  /* 0x0000000402087824 */ /* 0x008fca00078e0201 */
[----:B0-----:R-:W3:Y:S01]  /*2620*/  LDL R9, [R8] ;  /* 0x0000000008097983 */ /* 0x001ee20000100800 */
[----:B------:R-:W-:Y:S01]  /*2630*/  IMAD.MOV.U32 R10, RZ, RZ, 0x1 ;  /* 0x00000001ff0a7424 */ /* 0x000fe200078e00ff */
[----:B---3--:R-:W-:-:S04]  /*2640*/  ISETP.NE.AND P0, PT, R9, 0x1, PT ;  /* 0x000000010900780c */ /* 0x008fc80003f05270 */
[----:B------:R-:W-:-:S05]  /*2650*/  SEL R9, R10, 0xffffffff, !P0 ;  /* 0xffffffff0a097807 */ /* 0x000fca0004000000 */
[----:B------:R3:W-:Y:S04]  /*2660*/  STL [R8], R9 ;  /* 0x0000000908007387 */ /* 0x0007e80000100800 */
.L_x_54:
[----:B------:R-:W-:Y:S05]  /*2670*/  BSYNC.RECONVERGENT B3 ;  /* 0x0000000000037941 */ /* 0x000fea0003800200 */
.L_x_44:
[----:B0--3--:R-:W3:Y:S04]  /*2680*/  LDL.64 R8, [R1] ;  /* 0x0000000001087983 */ /* 0x009ee80000100a00 */
[----:B------:R-:W4:Y:S04]  /*2690*/  LDL.64 R2, [R1+0x8] ;  /* 0x0000080001027983 */ /* 0x000f280000100a00 */
[----:B-1----:R-:W5:Y:S01]  /*26a0*/  LDL R10, [R1+0x10] ;  /* 0x00001000010a7983 */ /* 0x002f620000100800 */
[----:B------:R-:W-:Y:S01]  /*26b0*/  VIADD R0, R0, 0x1 ;  /* 0x0000000100007836 */ /* 0x000fe20000000000 */
[----:B---3--:R-:W-:-:S02]  /*26c0*/  ISETP.NE.AND P0, PT, R8, -0x1, PT ;  /* 0xffffffff0800780c */ /* 0x008fc40003f05270 */
[----:B------:R-:W-:-:S11]  /*26d0*/  ISETP.NE.AND P1, PT, R9, -0x1, PT ;  /* 0xffffffff0900780c */ /* 0x000fd60003f25270 */
[----:B------:R-:W0:Y:S02]  /*26e0*/  @!P0 LDS R8, [R16] ;  /* 0x0000000010088984 */ /* 0x000e240000000800 */
[----:B0-----:R-:W-:-:S05]  /*26f0*/  @!P0 VIADD R9, R8, 0x1 ;  /* 0x0000000108098836 */ /* 0x001fca0000000000 */
[----:B------:R-:W-:Y:S01]  /*2700*/  @!P0 STS [R16], R9 ;  /* 0x0000000910008388 */ /* 0x000fe20000000800 */
[----:B----4-:R-:W-:-:S03]  /*2710*/  ISETP.NE.AND P0, PT, R2, -0x1, PT ;  /* 0xffffffff0200780c */ /* 0x010fc60003f05270 */
[----:B--2---:R-:W0:Y:S02]  /*2720*/  @!P1 LDS R11, [R16] ;  /* 0x00000000100b9984 */ /* 0x004e240000000800 */
[----:B0-----:R-:W-:-:S05]  /*2730*/  @!P1 VIADD R11, R11, 0x1 ;  /* 0x000000010b0b9836 */ /* 0x001fca0000000000 */
[----:B------:R-:W-:Y:S01]  /*2740*/  @!P1 STS [R16], R11 ;  /* 0x0000000b10009388 */ /* 0x000fe20000000800 */
[----:B------:R-:W-:-:S03]  /*2750*/  ISETP.NE.AND P1, PT, R3, -0x1, PT ;  /* 0xffffffff0300780c */ /* 0x000fc60003f25270 */
[----:B------:R-:W0:Y:S02]  /*2760*/  @!P0 LDS R2, [R16] ;  /* 0x0000000010028984 */ /* 0x000e240000000800 */
[----:B0-----:R-:W-:-:S05]  /*2770*/  @!P0 VIADD R3, R2, 0x1 ;  /* 0x0000000102038836 */ /* 0x001fca0000000000 */
[----:B------:R-:W-:Y:S01]  /*2780*/  @!P0 STS [R16], R3 ;  /* 0x0000000310008388 */ /* 0x000fe20000000800 */
[----:B-----5:R-:W-:-:S03]  /*2790*/  ISETP.NE.AND P0, PT, R10, -0x1, PT ;  /* 0xffffffff0a00780c */ /* 0x020fc60003f05270 */
[----:B------:R-:W0:Y:S02]  /*27a0*/  @!P1 LDS R2, [R16] ;  /* 0x0000000010029984 */ /* 0x000e240000000800 */
[----:B0-----:R-:W-:-:S05]  /*27b0*/  @!P1 VIADD R9, R2, 0x1 ;  /* 0x0000000102099836 */ /* 0x001fca0000000000 */
[----:B------:R-:W-:Y:S04]  /*27c0*/  @!P1 STS [R16], R9 ;  /* 0x0000000910009388 */ /* 0x000fe80000000800 */
[----:B------:R-:W0:Y:S02]  /*27d0*/  @!P0 LDS R13, [R16] ;  /* 0x00000000100d8984 */ /* 0x000e240000000800 */
[----:B0-----:R-:W-:-:S05]  /*27e0*/  @!P0 VIADD R13, R13, 0x1 ;  /* 0x000000010d0d8836 */ /* 0x001fca0000000000 */
[----:B------:R0:W-:Y:S01]  /*27f0*/  @!P0 STS [R16], R13 ;  /* 0x0000000d10008388 */ /* 0x0001e20000000800 */
[----:B------:R-:W-:-:S13]  /*2800*/  ISETP.NE.AND P0, PT, R0, R17, PT ;  /* 0x000000110000720c */ /* 0x000fda0003f05270 */
[----:B0-----:R-:W-:Y:S05]  /*2810*/  @P0 BRA `(.L_x_60) ;  /* 0xffffffd800640947 */ /* 0x001fea000383ffff */
.L_x_18:
[----:B------:R-:W-:Y:S05]  /*2820*/  BSYNC.RECONVERGENT B0 ;  /* 0x0000000000007941 */ /* 0x000fea0003800200 */
.L_x_17:
[----:B------:R-:W-:Y:S05]  /*2830*/  WARPSYNC.ALL ;  /* 0x0000000000007948 */ /* 0x000fea0003800000 */
[----:B------:R-:W-:Y:S01]  /*2840*/  BAR.SYNC.DEFER_BLOCKING 0x0 ;  /* 0x0000000000007b1d */ /* 0x000fe20000010000 */
[----:B------:R-:W-:-:S13]  /*2850*/  ISETP.GE.U32.AND P0, PT, R18, 0x2, PT ;  /* 0x000000021200780c */ /* 0x000fda0003f06070 */
[----:B------:R-:W-:Y:S05]  /*2860*/  @!P0 EXIT ;  /* 0x000000000000894d */ /* 0x000fea0003800000 */
[----:B------:R-:W-:-:S07]  /*2870*/  IMAD.MOV.U32 R3, RZ, RZ, 0x1 ;  /* 0x00000001ff037424 */ /* 0x000fce00078e00ff */
.L_x_61:
[----:B------:R-:W-:-:S04]  /*2880*/  IMAD.SHL.U32 R7, R3, 0x2, RZ ;  /* 0x0000000203077824 */ /* 0x000fc800078e00ff */
[----:B------:R-:W-:-:S05]  /*2890*/  VIADD R0, R7, 0xffffffff ;  /* 0xffffffff07007836 */ /* 0x000fca0000000000 */
[----:B------:R-:W-:-:S13]  /*28a0*/  LOP3.LUT P0, RZ, R0, R21, RZ, 0xc0, !PT ;  /* 0x0000001500ff7212 */ /* 0x000fda000780c0ff */
[----:B------:R-:W-:Y:S02]  /*28b0*/  @!P0 IMAD R0, R3, 0x4, R16 ;  /* 0x0000000403008824 */ /* 0x000fe400078e0210 */
[----:B------:R-:W-:Y:S04]  /*28c0*/  @!P0 LDS R3, [R16] ;  /* 0x0000000010038984 */ /* 0x000fe80000000800 */
[----:B------:R-:W0:Y:S02]  /*28d0*/  @!P0 LDS R0, [R0] ;  /* 0x0000000000008984 */ /* 0x000e240000000800 */
[----:B0-----:R-:W-:Y:S02]  /*28e0*/  @!P0 IMAD.IADD R5, R0, 0x1, R3 ;  /* 0x0000000100058824 */ /* 0x001fe400078e0203 */
[----:B------:R-:W-:-:S03]  /*28f0*/  IMAD.MOV.U32 R3, RZ, RZ, R7 ;  /* 0x000000ffff037224 */ /* 0x000fc600078e0007 */
[----:B------:R0:W-:Y:S01]  /*2900*/  @!P0 STS [R16], R5 ;  /* 0x0000000510008388 */ /* 0x0001e20000000800 */
[----:B------:R-:W-:Y:S01]  /*2910*/  BAR.SYNC.DEFER_BLOCKING 0x0 ;  /* 0x0000000000007b1d */ /* 0x000fe20000010000 */
[----:B------:R-:W-:-:S13]  /*2920*/  ISETP.GE.U32.AND P0, PT, R7, R18, PT ;  /* 0x000000120700720c */ /* 0x000fda0003f06070 */
[----:B0-----:R-:W-:Y:S05]  /*2930*/  @!P0 BRA `(.L_x_61) ;  /* 0xfffffffc00d08947 */ /* 0x001fea000383ffff */
[----:B------:R-:W-:Y:S05]  /*2940*/  EXIT ;  /* 0x000000000000794d */ /* 0x000fea0003800000 */
.L_x_62:
        /* <DEDUP_REMOVED lines=11> */
.L_x_83:


//--------------------- .text._Z12test_defaultPdS_ --------------------------
	.section	.text._Z12test_defaultPdS_,"ax",@progbits
	.align	128
        .global         _Z12test_defaultPdS_
        .type           _Z12test_defaultPdS_,@function
        .size           _Z12test_defaultPdS_,(.L_x_80 - _Z12test_defaultPdS_)
        .other          _Z12test_defaultPdS_,@"STO_CUDA_ENTRY STV_DEFAULT"
_Z12test_defaultPdS_:
.text._Z12test_defaultPdS_:
        /* <DEDUP_REMOVED lines=48> */
[----:B------:R-:W-:Y:S05]  /*0300*/  CALL.REL.NOINC `($__internal_1_$__cuda_sm20_div_rn_f64_full) ;  /* 0x0000000800507944 */ /* 0x000fea0003c00000 */
[----:B------:R-:W-:Y:S02]  /*0310*/  IMAD.MOV.U32 R4, RZ, RZ, R6 ;  /* 0x000000ffff047224 */ /* 0x000fe400078e0006 */
[----:B------:R-:W-:-:S07]  /*0320*/  IMAD.MOV.U32 R5, RZ, RZ, R7 ;  /* 0x000000ffff057224 */ /* 0x000fce00078e0007 */
.L_x_64:
[----:B------:R-:W-:Y:S05]  /*0330*/  BSYNC.RECONVERGENT B0 ;  /* 0x0000000000007941 */ /* 0x000fea0003800200 */
.L_x_63:
        /* <DEDUP_REMOVED lines=36> */
.L_x_66:
[----:B------:R-:W-:Y:S05]  /*0580*/  BSYNC.RECONVERGENT B0 ;  /* 0x0000000000007941 */ /* 0x000fea0003800200 */
.L_x_65:
        /* <DEDUP_REMOVED lines=34> */
.L_x_68:
[----:B------:R-:W-:Y:S05]  /*07b0*/  BSYNC.RECONVERGENT B0 ;  /* 0x0000000000007941 */ /* 0x000fea0003800200 */
.L_x_67:
        /* <DEDUP_REMOVED lines=34> */
.L_x_70:
[----:B------:R-:W-:Y:S05]  /*09e0*/  BSYNC.RECONVERGENT B0 ;  /* 0x0000000000007941 */ /* 0x000fea0003800200 */
.L_x_69:
        /* <DEDUP_REMOVED lines=32> */
[----:B------:R-:W-:Y:S05]  /*0bf0*/  CALL.REL.NOINC `($__internal_1_$__cuda_sm20_div_rn_f64_full) ;  /* 0x0000000000147944 */ /* 0x000fea0003c00000 */
[----:B------:R-:W-:Y:S02]  /*0c00*/  IMAD.MOV.U32 R2, RZ, RZ, R6 ;  /* 0x000000ffff027224 */ /* 0x000fe400078e0006 */
[----:B------:R-:W-:-:S07]  /*0c10*/  IMAD.MOV.U32 R3, RZ, RZ, R7 ;  /* 0x000000ffff037224 */ /* 0x000fce00078e0007 */
.L_x_72:
[----:B------:R-:W-:Y:S05]  /*0c20*/  BSYNC.RECONVERGENT B0 ;  /* 0x0000000000007941 */ /* 0x000fea0003800200 */
.L_x_71:
[----:B------:R-:W-:Y:S01]  /*0c30*/  STG.E.64 desc[UR4][R12.64+0x200], R2 ;  /* 0x000200020c007986 */ /* 0x000fe2000c101b04 */
[----:B------:R-:W-:Y:S05]  /*0c40*/  EXIT ;  /* 0x000000000000794d */ /* 0x000fea0003800000 */
        .weak           $__internal_1_$__cuda_sm20_div_rn_f64_full
        .type           $__internal_1_$__cuda_sm20_div_rn_f64_full,@function
        .size           $__internal_1_$__cuda_sm20_div_rn_f64_full,(.L_x_80 - $__internal_1_$__cuda_sm20_div_rn_f64_full)
$__internal_1_$__cuda_sm20_div_rn_f64_full:
        /* <DEDUP_REMOVED lines=66> */
.L_x_74:
        /* <DEDUP_REMOVED lines=16> */
.L_x_77:
[----:B------:R-:W-:Y:S01]  /*1170*/  LOP3.LUT R5, R9, 0x80000, RZ, 0xfc, !PT ;  /* 0x0008000009057812 */ /* 0x000fe200078efcff */
[----:B------:R-:W-:Y:S01]  /*1180*/  IMAD.MOV.U32 R4, RZ, RZ, R8 ;  /* 0x000000ffff047224 */ /* 0x000fe200078e0008 */
[----:B------:R-:W-:Y:S06]  /*1190*/  BRA `(.L_x_75) ;  /* 0x0000000000087947 */ /* 0x000fec0003800000 */
.L_x_76:
[----:B------:R-:W-:Y:S01]  /*11a0*/  LOP3.LUT R5, R7, 0x80000, RZ, 0xfc, !PT ;  /* 0x0008000007057812 */ /* 0x000fe200078efcff */
[----:B------:R-:W-:-:S07]  /*11b0*/  IMAD.MOV.U32 R4, RZ, RZ, R6 ;  /* 0x000000ffff047224 */ /* 0x000fce00078e0006 */
.L_x_75:
[----:B------:R-:W-:Y:S05]  /*11c0*/  BSYNC.RECONVERGENT B1 ;  /* 0x0000000000017941 */ /* 0x000fea0003800200 */
.L_x_73:
[----:B------:R-:W-:Y:S02]  /*11d0*/  IMAD.MOV.U32 R6, RZ, RZ, R4 ;  /* 0x000000ffff067224 */ /* 0x000fe400078e0004 */
[----:B------:R-:W-:Y:S02]  /*11e0*/  IMAD.MOV.U32 R7, RZ, RZ, R5 ;  /* 0x000000ffff077224 */ /* 0x000fe400078e0005 */
[----:B------:R-:W-:Y:S02]  /*11f0*/  IMAD.MOV.U32 R4, RZ, RZ, R0 ;  /* 0x000000ffff047224 */ /* 0x000fe400078e0000 */
[----:B------:R-:W-:-:S04]  /*1200*/  IMAD.MOV.U32 R5, RZ, RZ, 0x0 ;  /* 0x00000000ff057424 */ /* 0x000fc800078e00ff */
[----:B------:R-:W-:Y:S05]  /*1210*/  RET.REL.NODEC R4 `(_Z12test_defaultPdS_) ;  /* 0xffffffec04787950 */ /* 0x000fea0003c3ffff */
.L_x_78:
        /* <DEDUP_REMOVED lines=14> */
.L_x_80:


//--------------------- .nv.shared.reserved.0     --------------------------
	.section	.nv.shared.reserved.0,"aw",@nobits
	.weak		__nv_reservedSMEM_offset_0_alias
	.size		__nv_reservedSMEM_offset_0_alias, 0, 64
	.other		__nv_reservedSMEM_offset_0_alias,@"STO_CUDA_RESERVED_SHARED STV_DEFAULT"
__nv_reservedSMEM_offset_0_alias:
	.zero		0
	.zero		64


//--------------------- .nv.shared._Z12csr_precountPdPiS0_ --------------------------
	.section	.nv.shared._Z12csr_precountPdPiS0_,"aw",@nobits
	.sectionflags	@""
	.align	4
.nv.shared._Z12csr_precountPdPiS0_:
	.zero		2048


//--------------------- .nv.constant0._Z14convert_to_csrPdS_PiS0_ --------------------------
	.section	.nv.constant0._Z14convert_to_csrPdS_PiS0_,"a",@progbits
	.sectionflags	@""
	.align	4
.nv.constant0._Z14convert_to_csrPdS_PiS0_:
	.zero		928


//--------------------- .nv.constant0._Z8test_csrPdS_ --------------------------
	.section	.nv.constant0._Z8test_csrPdS_,"a",@progbits
	.sectionflags	@""
	.align	4
.nv.constant0._Z8test_csrPdS_:
	.zero		912


//--------------------- .nv.constant0._Z12csr_precountPdPiS0_ --------------------------
	.section	.nv.constant0._Z12csr_precountPdPiS0_,"a",@progbits
	.sectionflags	@""
	.align	4
.nv.constant0._Z12csr_precountPdPiS0_:
	.zero		920


//--------------------- .nv.constant0._Z12test_defaultPdS_ --------------------------
	.section	.nv.constant0._Z12test_defaultPdS_,"a",@progbits
	.sectionflags	@""
	.align	4
.nv.constant0._Z12test_defaultPdS_:
	.zero		912


//--------------------- SYMBOLS --------------------------

	.type		.nv.reservedSmem.offset0,@object
	.size		.nv.reservedSmem.offset0,0x4
	.type		.nv.reservedSmem.cap,@object
	.size		.nv.reservedSmem.cap,0x4
